	.target	sm_90a

	.elftype	@"ET_EXEC"


//--------------------- .note.nv.tkinfo           --------------------------
	.section	.note.nv.tkinfo,"",@"SHT_NOTE"
	.sectionflags	@"SHF_NOTE_NV_TKINFO"
	.tkinfo
        /*0018*/ 	.word	0x00000002
        /*0030*/ 	.string	""
        /*0030*/ 	.string	"ptxas"
        /*0030*/ 	.string	"Cuda compilation tools, release 13.0, V13.0.88"
        /*0030*/ 	.string	"Build cuda_13.0.r13.0/compiler.36424714_0"
        /*0030*/ 	.string	"-v  -suppress-debug-info  -lineinfo  -arch sm_90a "



//--------------------- .note.nv.cuinfo           --------------------------
	.section	.note.nv.cuinfo,"",@"SHT_NOTE"
	.sectionflags	@"SHF_NOTE_NV_CUINFO"
        /*0018*/ 	.short	0x0002
        /*001a*/ 	.short	0x005a
        /*001c*/ 	.short	0x0082
	.zero		2


//--------------------- .nv.info                  --------------------------
	.section	.nv.info,"",@"SHT_CUDA_INFO"
	.align	4


	//----- nvinfo : EIATTR_REGCOUNT
	.align		4
        /*0000*/ 	.byte	0x04, 0x2f
        /*0002*/ 	.short	(.L_1 - .L_0)
	.align		4
.L_0:
        /*0004*/ 	.word	index@(gluon_wgmma)
        /*0008*/ 	.word	0x0000009a


	//----- nvinfo : EIATTR_FRAME_SIZE
	.align		4
.L_1:
        /*000c*/ 	.byte	0x04, 0x11
        /*000e*/ 	.short	(.L_3 - .L_2)
	.align		4
.L_2:
        /*0010*/ 	.word	index@(gluon_wgmma)
        /*0014*/ 	.word	0x00000000


	//----- nvinfo : EIATTR_MIN_STACK_SIZE
	.align		4
.L_3:
        /*0018*/ 	.byte	0x04, 0x12
        /*001a*/ 	.short	(.L_5 - .L_4)
	.align		4
.L_4:
        /*001c*/ 	.word	index@(gluon_wgmma)
        /*0020*/ 	.word	0x00000000
.L_5:


//--------------------- .nv.compat                --------------------------
	.section	.nv.compat,"",@"SHT_CUDA_COMPAT_INFO"
	.align	4
        /*0000*/ 	.byte	0x02, 0x09, 0x01, 0x00, 0x02, 0x02, 0x04, 0x00, 0x02, 0x05, 0x05, 0x00, 0x03, 0x07, 0x01, 0x01
        /*0010*/ 	.byte	0x02, 0x03, 0x03, 0x00, 0x02, 0x06, 0x01, 0x00, 0x04, 0x0b, 0x08, 0x00, 0x00, 0x00, 0x00, 0x00
        /*0020*/ 	.byte	0x00, 0x00, 0x00, 0x00


//--------------------- .nv.info.gluon_wgmma      --------------------------
	.section	.nv.info.gluon_wgmma,"",@"SHT_CUDA_INFO"
	.sectionflags	@""
	.align	4


	//----- nvinfo : EIATTR_CUDA_API_VERSION
	.align		4
        /*0000*/ 	.byte	0x04, 0x37
        /*0002*/ 	.short	(.L_7 - .L_6)
.L_6:
        /*0004*/ 	.word	0x00000082


	//----- nvinfo : EIATTR_KPARAM_INFO
	.align		4
.L_7:
        /*0008*/ 	.byte	0x04, 0x17
        /*000a*/ 	.short	(.L_9 - .L_8)
.L_8:
        /*000c*/ 	.word	0x00000000
        /*0010*/ 	.short	0x000a
        /*0012*/ 	.short	0x0048
        /*0014*/ 	.byte	0x00, 0xf4, 0x21, 0x00


	//----- nvinfo : EIATTR_KPARAM_INFO
	.align		4
.L_9:
        /*0018*/ 	.byte	0x04, 0x17
        /*001a*/ 	.short	(.L_11 - .L_10)
.L_10:
        /*001c*/ 	.word	0x00000000
        /*0020*/ 	.short	0x0009
        /*0022*/ 	.short	0x0040
        /*0024*/ 	.byte	0x00, 0xf4, 0x21, 0x00


	//----- nvinfo : EIATTR_KPARAM_INFO
	.align		4
.L_11:
        /*0028*/ 	.byte	0x04, 0x17
        /*002a*/ 	.short	(.L_13 - .L_12)
.L_12:
        /*002c*/ 	.word	0x00000000
        /*0030*/ 	.short	0x0008
        /*0032*/ 	.short	0x0038
        /*0034*/ 	.byte	0x00, 0xf0, 0x21, 0x00


	//----- nvinfo : EIATTR_KPARAM_INFO
	.align		4
.L_13:
        /*0038*/ 	.byte	0x04, 0x17
        /*003a*/ 	.short	(.L_15 - .L_14)
.L_14:
        /*003c*/ 	.word	0x00000000
        /*0040*/ 	.short	0x0007
        /*0042*/ 	.short	0x0030
        /*0044*/ 	.byte	0x00, 0xf0, 0x21, 0x00


	//----- nvinfo : EIATTR_KPARAM_INFO
	.align		4
.L_15:
        /*0048*/ 	.byte	0x04, 0x17
        /*004a*/ 	.short	(.L_17 - .L_16)
.L_16:
        /*004c*/ 	.word	0x00000000
        /*0050*/ 	.short	0x0006
        /*0052*/ 	.short	0x0028
        /*0054*/ 	.byte	0x00, 0xf0, 0x21, 0x00


	//----- nvinfo : EIATTR_KPARAM_INFO
	.align		4
.L_17:
        /*0058*/ 	.byte	0x04, 0x17
        /*005a*/ 	.short	(.L_19 - .L_18)
.L_18:
        /*005c*/ 	.word	0x00000000
        /*0060*/ 	.short	0x0005
        /*0062*/ 	.short	0x0020
        /*0064*/ 	.byte	0x00, 0xf0, 0x11, 0x00


	//----- nvinfo : EIATTR_KPARAM_INFO
	.align		4
.L_19:
        /*0068*/ 	.byte	0x04, 0x17
        /*006a*/ 	.short	(.L_21 - .L_20)
.L_20:
        /*006c*/ 	.word	0x00000000
        /*0070*/ 	.short	0x0004
        /*0072*/ 	.short	0x001c
        /*0074*/ 	.byte	0x00, 0xf0, 0x11, 0x00


	//----- nvinfo : EIATTR_KPARAM_INFO
	.align		4
.L_21:
        /*0078*/ 	.byte	0x04, 0x17
        /*007a*/ 	.short	(.L_23 - .L_22)
.L_22:
        /*007c*/ 	.word	0x00000000
        /*0080*/ 	.short	0x0003
        /*0082*/ 	.short	0x0018
        /*0084*/ 	.byte	0x00, 0xf0, 0x11, 0x00


	//----- nvinfo : EIATTR_KPARAM_INFO
	.align		4
.L_23:
        /*0088*/ 	.byte	0x04, 0x17
        /*008a*/ 	.short	(.L_25 - .L_24)
.L_24:
        /*008c*/ 	.word	0x00000000
        /*0090*/ 	.short	0x0002
        /*0092*/ 	.short	0x0010
        /*0094*/ 	.byte	0x00, 0xf4, 0x21, 0x00


	//----- nvinfo : EIATTR_KPARAM_INFO
	.align		4
.L_25:
        /*0098*/ 	.byte	0x04, 0x17
        /*009a*/ 	.short	(.L_27 - .L_26)
.L_26:
        /*009c*/ 	.word	0x00000000
        /*00a0*/ 	.short	0x0001
        /*00a2*/ 	.short	0x0008
        /*00a4*/ 	.byte	0x00, 0xf4, 0x21, 0x00


	//----- nvinfo : EIATTR_KPARAM_INFO
	.align		4
.L_27:
        /*00a8*/ 	.byte	0x04, 0x17
        /*00aa*/ 	.short	(.L_29 - .L_28)
.L_28:
        /*00ac*/ 	.word	0x00000000
        /*00b0*/ 	.short	0x0000
        /*00b2*/ 	.short	0x0000
        /*00b4*/ 	.byte	0x00, 0xf4, 0x21, 0x00


	//----- nvinfo : EIATTR_SPARSE_MMA_MASK
	.align		4
.L_29:
        /*00b8*/ 	.byte	0x03, 0x50
        /*00ba*/ 	.short	0x0000


	//----- nvinfo : EIATTR_MAXREG_COUNT
	.align		4
        /*00bc*/ 	.byte	0x03, 0x1b
        /*00be*/ 	.short	0x00ff


	//----- nvinfo : EIATTR_NUM_BARRIERS
	.align		4
        /*00c0*/ 	.byte	0x02, 0x4c
        /*00c2*/ 	.byte	0x01
	.zero		1


	//----- nvinfo : EIATTR_MERCURY_ISA_VERSION
	.align		4
        /*00c4*/ 	.byte	0x03, 0x5f
        /*00c6*/ 	.short	0x0101


	//----- nvinfo : EIATTR_INT_WARP_WIDE_INSTR_OFFSETS
	.align		4
        /*00c8*/ 	.byte	0x04, 0x31
        /*00ca*/ 	.short	(.L_31 - .L_30)


	//   ....[0]....
.L_30:
        /*00cc*/ 	.word	0x00001580


	//   ....[1]....
        /*00d0*/ 	.word	0x000015a0


	//   ....[2]....
        /*00d4*/ 	.word	0x000015b0


	//   ....[3]....
        /*00d8*/ 	.word	0x00001690


	//   ....[4]....
        /*00dc*/ 	.word	0x00001c70


	//   ....[5]....
        /*00e0*/ 	.word	0x00001c80


	//   ....[6]....
        /*00e4*/ 	.word	0x00001d00


	//   ....[7]....
        /*00e8*/ 	.word	0x00001d10


	//   ....[8]....
        /*00ec*/ 	.word	0x00002400


	//   ....[9]....
        /*00f0*/ 	.word	0x00002440


	//----- nvinfo : EIATTR_COOP_GROUP_MASK_REGIDS
	.align		4
.L_31:
        /*00f4*/ 	.byte	0x04, 0x29
        /*00f6*/ 	.short	(.L_33 - .L_32)


	//   ....[0]....
.L_32:
        /*00f8*/ 	.word	0xffffffff


	//   ....[1]....
        /*00fc*/ 	.word	0xffffffff


	//   ....[2]....
        /*0100*/ 	.word	0xffffffff


	//----- nvinfo : EIATTR_COOP_GROUP_INSTR_OFFSETS
	.align		4
.L_33:
        /*0104*/ 	.byte	0x04, 0x28
        /*0106*/ 	.short	(.L_35 - .L_34)


	//   ....[0]....
.L_34:
        /*0108*/ 	.word	0x00000140


	//   ....[1]....
        /*010c*/ 	.word	0x000006e0


	//   ....[2]....
        /*0110*/ 	.word	0x00000cb0


	//----- nvinfo : EIATTR_MBARRIER_INSTR_OFFSETS
	.align		4
.L_35:
        /*0114*/ 	.byte	0x04, 0x39
        /*0116*/ 	.short	(.L_37 - .L_36)


	//   ....[0]....
.L_36:
        /*0118*/ 	.word	0x00001700
        /*011c*/ 	.word	0x000000ff
        /*0120*/ 	.word	0x0000f000
        /*0124*/ 	.short	0x0100
        /*0126*/ 	.byte	0x14
	.zero		1


	//   ....[1]....
        /*0128*/ 	.word	0x00001720
        /*012c*/ 	.word	0x000000ff
        /*0130*/ 	.word	0x0000f008
        /*0134*/ 	.short	0x0100
        /*0136*/ 	.byte	0x14
	.zero		1


	//   ....[2]....
        /*0138*/ 	.word	0x00001740
        /*013c*/ 	.word	0x000000ff
        /*0140*/ 	.word	0x0000f010
        /*0144*/ 	.short	0x0100
        /*0146*/ 	.byte	0x14
	.zero		1


	//   ....[3]....
        /*0148*/ 	.word	0x00001dd0
        /*014c*/ 	.word	0x000000ff
        /*0150*/ 	.word	0x0000f000
        /*0154*/ 	.short	0x010a
        /*0156*/ 	.byte	0x15
	.zero		1


	//   ....[4]....
        /*0158*/ 	.word	0x00002170
        /*015c*/ 	.word	0x000000ff
        /*0160*/ 	.word	0x0000f000
        /*0164*/ 	.short	0x0108
        /*0166*/ 	.byte	0x14
	.zero		1


	//   ....[5]....
        /*0168*/ 	.word	0x00002250
        /*016c*/ 	.word	0x000000ff
        /*0170*/ 	.word	0x0000f008
        /*0174*/ 	.short	0x0108
        /*0176*/ 	.byte	0x14
	.zero		1


	//   ....[6]....
        /*0178*/ 	.word	0x00002330
        /*017c*/ 	.word	0x000000ff
        /*0180*/ 	.word	0x0000f010
        /*0184*/ 	.short	0x0108
        /*0186*/ 	.byte	0x14
	.zero		1


	//   ....[7]....
        /*0188*/ 	.word	0x00002a40
        /*018c*/ 	.word	0x000000ff
        /*0190*/ 	.word	0x0000f000
        /*0194*/ 	.short	0x010a
        /*0196*/ 	.byte	0x15
	.zero		1


	//----- nvinfo : EIATTR_NUM_MBARRIERS
	.align		4
.L_37:
        /*0198*/ 	.byte	0x03, 0x38
        /*019a*/ 	.short	0x0003


	//----- nvinfo : EIATTR_EXIT_INSTR_OFFSETS
	.align		4
        /*019c*/ 	.byte	0x04, 0x1c
        /*019e*/ 	.short	(.L_39 - .L_38)


	//   ....[0]....
.L_38:
        /*01a0*/ 	.word	0x00002a30


	//----- nvinfo : EIATTR_REQNTID
	.align		4
.L_39:
        /*01a4*/ 	.byte	0x04, 0x10
        /*01a6*/ 	.short	(.L_41 - .L_40)
.L_40:
        /*01a8*/ 	.word	0x00000080
        /*01ac*/ 	.word	0x00000001
        /*01b0*/ 	.word	0x00000001


	//----- nvinfo : EIATTR_CRS_STACK_SIZE
	.align		4
.L_41:
        /*01b4*/ 	.byte	0x04, 0x1e
        /*01b6*/ 	.short	(.L_43 - .L_42)
.L_42:
        /*01b8*/ 	.word	0x00000000


	//----- nvinfo : EIATTR_CBANK_PARAM_SIZE
	.align		4
.L_43:
        /*01bc*/ 	.byte	0x03, 0x19
        /*01be*/ 	.short	0x0050


	//----- nvinfo : EIATTR_PARAM_CBANK
	.align		4
        /*01c0*/ 	.byte	0x04, 0x0a
        /*01c2*/ 	.short	(.L_45 - .L_44)
	.align		4
.L_44:
        /*01c4*/ 	.word	index@(.nv.constant0.gluon_wgmma)
        /*01c8*/ 	.short	0x0210
        /*01ca*/ 	.short	0x0050


	//----- nvinfo : EIATTR_SW_WAR
	.align		4
.L_45:
        /*01cc*/ 	.byte	0x04, 0x36
        /*01ce*/ 	.short	(.L_47 - .L_46)
.L_46:
        /*01d0*/ 	.word	0x00000008
.L_47:


//--------------------- .nv.callgraph             --------------------------
	.section	.nv.callgraph,"",@"SHT_CUDA_CALLGRAPH"
	.align	4
	.sectionentsize	8
	.align		4
        /*0000*/ 	.word	0x00000000
	.align		4
        /*0004*/ 	.word	0xffffffff
	.align		4
        /*0008*/ 	.word	0x00000000
	.align		4
        /*000c*/ 	.word	0xfffffffe
	.align		4
        /*0010*/ 	.word	0x00000000
	.align		4
        /*0014*/ 	.word	0xfffffffd
	.align		4
        /*0018*/ 	.word	0x00000000
	.align		4
        /*001c*/ 	.word	0xfffffffc


//--------------------- .text.gluon_wgmma         --------------------------
	.section	.text.gluon_wgmma,"ax",@progbits
	.align	128
        .global         gluon_wgmma
        .type           gluon_wgmma,@function
        .size           gluon_wgmma,(.L_x_53 - gluon_wgmma)
        .other          gluon_wgmma,@"STO_CUDA_ENTRY STV_DEFAULT"
gluon_wgmma:
.text.gluon_wgmma:
[----:B------:R-:W-:Y:S01]  /*0000*/  LDC R1, c[0x0][0x28] ;  /* 0x00000a00ff017b82 */ /* 0x000fe20000000800 */
[----:B------:R-:W1:Y:S07]  /*0010*/  S2R R0, SR_TID.X ;  /* 0x0000000000007919 */ /* 0x000e6e0000002100 */
[----:B------:R-:W2:Y:S01]  /*0020*/  S2UR UR4, SR_CgaCtaId ;  /* 0x00000000000479c3 */ /* 0x000ea20000008800 */
[----:B------:R-:W-:Y:S01]  /*0030*/  UMOV UR20, 0x400 ;  /* 0x0000040000147882 */ /* 0x000fe20000000000 */
[----:B------:R-:W-:Y:S01]  /*0040*/  ULDC UR6, c[0x0][0xc] ;  /* 0x0000030000067ab9 */ /* 0x000fe20000000800 */
[----:B------:R-:W-:Y:S01]  /*0050*/  ULDC.64 UR32, c[0x0][0x250] ;  /* 0x0000940000207ab9 */ /* 0x000fe20000000a00 */
[----:B------:R-:W-:Y:S04]  /*0060*/  BSSY B0, `(.L_x_0) ;  /* 0x000001e000007945 */ /* 0x000fe80003800000 */
[----:B------:R-:W3:Y:S08]  /*0070*/  LDC R12, c[0x0][0x230] ;  /* 0x00008c00ff0c7b82 */ /* 0x000ef00000000800 */
[----:B------:R-:W-:Y:S08]  /*0080*/  S2UR UR23, SR_CTAID.Y ;  /* 0x00000000001779c3 */ /* 0x000ff00000002600 */
[----:B------:R-:W4:Y:S01]  /*0090*/  S2UR UR5, SR_CTAID.Z ;  /* 0x00000000000579c3 */ /* 0x000f220000002700 */
[----:B--2---:R-:W-:-:S03]  /*00a0*/  ULEA UR20, UR4, UR20, 0x18 ;  /* 0x0000001404147291 */ /* 0x004fc6000f8ec03f */
[----:B------:R-:W-:Y:S01]  /*00b0*/  ULDC UR4, c[0x0][0x10] ;  /* 0x0000040000047ab9 */ /* 0x000fe20000000800 */
[----:B-1----:R-:W-:-:S03]  /*00c0*/  LOP3.LUT R7, R0, 0x7f, RZ, 0xc0, !PT ;  /* 0x0000007f00077812 */ /* 0x002fc600078ec0ff */
[----:B------:R-:W1:Y:S01]  /*00d0*/  S2UR UR34, SR_CTAID.X ;  /* 0x00000000002279c3 */ /* 0x000e620000002500 */
[----:B---3--:R-:W-:Y:S01]  /*00e0*/  VIADD R5, R12, 0xffffffff ;  /* 0xffffffff0c057836 */ /* 0x008fe20000000000 */
[C---:B------:R-:W-:Y:S02]  /*00f0*/  ISETP.GE.U32.AND P0, PT, R7.reuse, 0x20, PT ;  /* 0x000000200700780c */ /* 0x040fe40003f06070 */
[C---:B------:R-:W-:Y:S02]  /*0100*/  ISETP.NE.U32.AND P2, PT, R7.reuse, RZ, PT ;  /* 0x000000ff0700720c */ /* 0x040fe40003f45070 */
[----:B------:R-:W-:Y:S02]  /*0110*/  LEA R4, R7, UR20, 0x2 ;  /* 0x0000001407047c11 */ /* 0x000fe4000f8e10ff */
[----:B------:R-:W2:Y:S07]  /*0120*/  LDC R6, c[0x0][0x228] ;  /* 0x00008a00ff067b82 */ /* 0x000eae0000000800 */
[----:B------:R3:W-:Y:S01]  /*0130*/  @!P0 STS [R4], RZ ;  /* 0x000000ff04008388 */ /* 0x0007e20000000800 */
[----:B------:R-:W-:-:S03]  /*0140*/  NOP ;  /* 0x0000000000007918 */ /* 0x000fc60000000000 */
[----:B------:R3:W-:Y:S01]  /*0150*/  @!P2 STS [UR20+0x20], R5 ;  /* 0x00002005ff00a988 */ /* 0x0007e20008000814 */
[----:B----4-:R-:W-:-:S04]  /*0160*/  UIMAD UR4, UR5, UR4, UR23 ;  /* 0x00000004050472a4 */ /* 0x010fc8000f8e0217 */
[----:B-1----:R-:W-:-:S04]  /*0170*/  UIMAD UR4, UR4, UR6, UR34 ;  /* 0x00000006040472a4 */ /* 0x002fc8000f8e0222 */
[----:B------:R-:W-:Y:S01]  /*0180*/  UIMAD UR5, UR4, 0x180, URZ ;  /* 0x00000180040578a4 */ /* 0x000fe2000f8e023f */
[----:B--2---:R-:W-:Y:S02]  /*0190*/  VIADD R6, R6, 0xffffffff ;  /* 0xffffffff06067836 */ /* 0x004fe40000000000 */
[----:B------:R-:W-:Y:S01]  /*01a0*/  UMOV UR4, URZ ;  /* 0x0000003f00047c82 */ /* 0x000fe20008000000 */
[----:B------:R-:W-:-:S04]  /*01b0*/  UIADD3 UR28, UP0, UR5, UR32, URZ ;  /* 0x00000020051c7290 */ /* 0x000fc8000ff1e03f */
[----:B------:R-:W-:Y:S01]  /*01c0*/  ULEA.HI.X.SX32 UR29, UR5, UR33, 0x1, UP0 ;  /* 0x00000021051d7291 */ /* 0x000fe200080f0e3f */
[----:B---3--:R-:W-:Y:S11]  /*01d0*/  @P2 BRA `(.L_x_1) ;  /* 0x0000000000182947 */ /* 0x008ff60003800000 */
[----:B------:R-:W1:Y:S01]  /*01e0*/  LDS R2, [UR20+0x8] ;  /* 0x00000814ff027984 */ /* 0x000e620008000800 */
[----:B------:R-:W2:Y:S01]  /*01f0*/  LDC.64 R8, c[0x0][0x210] ;  /* 0x00008400ff087b82 */ /* 0x000ea20000000a00 */
[----:B------:R-:W-:Y:S02]  /*0200*/  IMAD.MOV.U32 R3, RZ, RZ, 0x70 ;  /* 0x00000070ff037424 */ /* 0x000fe400078e00ff */
[----:B--2---:R2:W-:Y:S03]  /*0210*/  STS.64 [UR20], R8 ;  /* 0x00000008ff007988 */ /* 0x0045e60008000a14 */
[----:B-1----:R-:W-:-:S05]  /*0220*/  LOP3.LUT R2, R2, 0x10, R3, 0xd8, !PT ;  /* 0x0000001002027812 */ /* 0x002fca00078ed803 */
[----:B------:R2:W-:Y:S02]  /*0230*/  STS [UR20+0x8], R2 ;  /* 0x00000802ff007988 */ /* 0x0005e40008000814 */
.L_x_1:
[----:B------:R-:W-:Y:S05]  /*0240*/  BSYNC B0 ;  /* 0x0000000000007941 */ /* 0x000fea0003800000 */
.L_x_0:
[----:B------:R-:W-:Y:S04]  /*0250*/  BSSY B0, `(.L_x_2) ;  /* 0x000000a000007945 */ /* 0x000fe80003800000 */
[----:B------:R-:W-:Y:S05]  /*0260*/  @P2 BRA `(.L_x_3) ;  /* 0x0000000000202947 */ /* 0x000fea0003800000 */
[----:B--2---:R-:W1:Y:S01]  /*0270*/  LDS R2, [UR20+0x34] ;  /* 0x00003414ff027984 */ /* 0x004e620008000800 */
[----:B------:R-:W-:Y:S02]  /*0280*/  IMAD.MOV.U32 R3, RZ, RZ, 0x3f000000 ;  /* 0x3f000000ff037424 */ /* 0x000fe400078e00ff */
[----:B------:R-:W-:Y:S01]  /*0290*/  @!P2 IMAD.MOV.U32 R8, RZ, RZ, 0xff ;  /* 0x000000ffff08a424 */ /* 0x000fe200078e00ff */
[----:B------:R-:W2:Y:S02]  /*02a0*/  @!P2 LDS R9, [UR20+0x38] ;  /* 0x00003814ff09a984 */ /* 0x000ea40008000800 */
[----:B-1----:R-:W-:Y:S02]  /*02b0*/  LOP3.LUT R2, R2, 0xff000000, R3, 0xb8, !PT ;  /* 0xff00000002027812 */ /* 0x002fe400078eb803 */
[----:B--2---:R-:W-:-:S03]  /*02c0*/  @!P2 LOP3.LUT R3, R9, 0xff, R8, 0xb8, !PT ;  /* 0x000000ff0903a812 */ /* 0x004fc600078eb808 */
[----:B------:R1:W-:Y:S04]  /*02d0*/  STS [UR20+0x34], R2 ;  /* 0x00003402ff007988 */ /* 0x0003e80008000814 */
[----:B------:R1:W-:Y:S02]  /*02e0*/  @!P2 STS [UR20+0x38], R3 ;  /* 0x00003803ff00a988 */ /* 0x0003e40008000814 */
.L_x_3:
[----:B------:R-:W-:Y:S05]  /*02f0*/  BSYNC B0 ;  /* 0x0000000000007941 */ /* 0x000fea0003800000 */
.L_x_2:
[----:B------:R-:W-:Y:S04]  /*0300*/  BSSY B0, `(.L_x_4) ;  /* 0x000000a000007945 */ /* 0x000fe80003800000 */
[----:B------:R-:W-:Y:S05]  /*0310*/  @P2 BRA `(.L_x_5) ;  /* 0x0000000000202947 */ /* 0x000fea0003800000 */
[----:B-12---:R-:W1:Y:S01]  /*0320*/  LDS R2, [UR20+0x1c] ;  /* 0x00001c14ff027984 */ /* 0x006e620008000800 */
[----:B------:R-:W2:Y:S03]  /*0330*/  LDC.64 R10, c[0x0][0x238] ;  /* 0x00008e00ff0a7b82 */ /* 0x000ea60000000a00 */
[----:B------:R3:W-:Y:S01]  /*0340*/  STS [UR20+0x24], R6 ;  /* 0x00002406ff007988 */ /* 0x0007e20008000814 */
[--C-:B--2---:R-:W-:Y:S02]  /*0350*/  SHF.R.U32.HI R9, RZ, 0x4, R11.reuse ;  /* 0x00000004ff097819 */ /* 0x104fe4000001160b */
[----:B------:R-:W-:-:S05]  /*0360*/  SHF.R.U64 R3, R10, 0x4, R11 ;  /* 0x000000040a037819 */ /* 0x000fca000000120b */
[----:B------:R3:W-:Y:S01]  /*0370*/  STS [UR20+0xc], R3 ;  /* 0x00000c03ff007988 */ /* 0x0007e20008000814 */
[----:B-1----:R-:W-:-:S05]  /*0380*/  LOP3.LUT R2, R2, 0xf, R9, 0xb8, !PT ;  /* 0x0000000f02027812 */ /* 0x002fca00078eb809 */
[----:B------:R3:W-:Y:S02]  /*0390*/  STS [UR20+0x1c], R2 ;  /* 0x00001c02ff007988 */ /* 0x0007e40008000814 */
.L_x_5:
[----:B------:R-:W-:Y:S05]  /*03a0*/  BSYNC B0 ;  /* 0x0000000000007941 */ /* 0x000fea0003800000 */
.L_x_4:
[----:B------:R-:W-:Y:S04]  /*03b0*/  BSSY B1, `(.L_x_6) ;  /* 0x000001d000017945 */ /* 0x000fe80003800000 */
[----:B------:R-:W-:Y:S04]  /*03c0*/  BSSY B0, `(.L_x_7) ;  /* 0x0000018000007945 */ /* 0x000fe80003800000 */
[----:B------:R-:W-:Y:S05]  /*03d0*/  @P2 BRA `(.L_x_8) ;  /* 0x00000000001c2947 */ /* 0x000fea0003800000 */
[----:B-123--:R-:W1:Y:S02]  /*03e0*/  LDS R2, [UR20+0x34] ;  /* 0x00003414ff027984 */ /* 0x00ee640008000800 */
[----:B-1----:R-:W-:-:S05]  /*03f0*/  LOP3.LUT R2, R2, 0x7, RZ, 0xb8, !PT ;  /* 0x0000000702027812 */ /* 0x002fca00078eb8ff */
[----:B------:R1:W-:Y:S01]  /*0400*/  STS [UR20+0x34], R2 ;  /* 0x00003402ff007988 */ /* 0x0003e20008000814 */
[----:B------:R-:W-:Y:S05]  /*0410*/  @P2 BRA `(.L_x_9) ;  /* 0x00000000001c2947 */ /* 0x000fea0003800000 */
[----:B-1----:R-:W1:Y:S02]  /*0420*/  LDS R2, [UR20+0x34] ;  /* 0x00003414ff027984 */ /* 0x002e640008000800 */
[----:B-1----:R-:W-:-:S05]  /*0430*/  LOP3.LUT R2, R2, 0x38, RZ, 0xb8, !PT ;  /* 0x0000003802027812 */ /* 0x002fca00078eb8ff */
[----:B------:R4:W-:Y:S02]  /*0440*/  STS [UR20+0x34], R2 ;  /* 0x00003402ff007988 */ /* 0x0009e40008000814 */
.L_x_8:
[----:B------:R-:W-:Y:S05]  /*0450*/  @P2 BRA `(.L_x_10) ;  /* 0x00000000001c2947 */ /* 0x000fea0003800000 */
[----:B-1234-:R-:W1:Y:S02]  /*0460*/  LDS R2, [UR20+0x8] ;  /* 0x00000814ff027984 */ /* 0x01ee640008000800 */
[----:B-1----:R-:W-:-:S05]  /*0470*/  LOP3.LUT R2, R2, 0x780, RZ, 0xb8, !PT ;  /* 0x0000078002027812 */ /* 0x002fca00078eb8ff */
[----:B------:R2:W-:Y:S02]  /*0480*/  STS [UR20+0x8], R2 ;  /* 0x00000802ff007988 */ /* 0x0005e40008000814 */
.L_x_9:
[----:B------:R-:W-:Y:S05]  /*0490*/  @P2 BRA `(.L_x_11) ;  /* 0x0000000000282947 */ /* 0x000fea0003800000 */
[----:B-12---:R-:W1:Y:S02]  /*04a0*/  LDS R2, [UR20+0x8] ;  /* 0x00000814ff027984 */ /* 0x006e640008000800 */
[----:B-1----:R-:W-:-:S05]  /*04b0*/  LOP3.LUT R2, R2, 0x1800, RZ, 0xb8, !PT ;  /* 0x0000180002027812 */ /* 0x002fca00078eb8ff */
[----:B------:R5:W-:Y:S02]  /*04c0*/  STS [UR20+0x8], R2 ;  /* 0x00000802ff007988 */ /* 0x000be40008000814 */
.L_x_10:
[----:B------:R-:W-:Y:S05]  /*04d0*/  @P2 BREAK B0 ;  /* 0x0000000000002942 */ /* 0x000fea0003800000 */
[----:B------:R-:W-:Y:S05]  /*04e0*/  @P2 BRA `(.L_x_12) ;  /* 0x0000000000242947 */ /* 0x000fea0003800000 */
[----:B-1-3--:R-:W1:Y:S01]  /*04f0*/  LDS R3, [UR20+0x8] ;  /* 0x00000814ff037984 */ /* 0x00ae620008000800 */
[----:B--2-45:R-:W-:-:S05]  /*0500*/  IMAD.MOV.U32 R2, RZ, RZ, 0x6000 ;  /* 0x00006000ff027424 */ /* 0x034fca00078e00ff */
[----:B-1----:R-:W-:-:S04]  /*0510*/  LOP3.LUT R2, R3, 0x4000, R2, 0xd8, !PT ;  /* 0x0000400003027812 */ /* 0x002fc800078ed802 */
[----:B------:R-:W-:-:S05]  /*0520*/  LOP3.LUT R2, R2, 0x400000, RZ, 0xb8, !PT ;  /* 0x0040000002027812 */ /* 0x000fca00078eb8ff */
[----:B------:R3:W-:Y:S02]  /*0530*/  STS [UR20+0x8], R2 ;  /* 0x00000802ff007988 */ /* 0x0007e40008000814 */
.L_x_11:
[----:B------:R-:W-:Y:S05]  /*0540*/  BSYNC B0 ;  /* 0x0000000000007941 */ /* 0x000fea0003800000 */
.L_x_7:
[----:B-123--:R-:W1:Y:S02]  /*0550*/  @!P2 LDS R2, [UR20+0x8] ;  /* 0x00000814ff02a984 */ /* 0x00ee640008000800 */
[----:B-1----:R-:W-:-:S05]  /*0560*/  @!P2 LOP3.LUT R2, R2, 0x8000, RZ, 0xb8, !PT ;  /* 0x000080000202a812 */ /* 0x002fca00078eb8ff */
[----:B------:R1:W-:Y:S02]  /*0570*/  @!P2 STS [UR20+0x8], R2 ;  /* 0x00000802ff00a988 */ /* 0x0003e40008000814 */
.L_x_12:
[----:B------:R-:W-:Y:S05]  /*0580*/  BSYNC B1 ;  /* 0x0000000000017941 */ /* 0x000fea0003800000 */
.L_x_6:
[----:B------:R-:W-:Y:S05]  /*0590*/  WARPSYNC.ALL ;  /* 0x0000000000007948 */ /* 0x000fea0003800000 */
[----:B------:R-:W-:Y:S05]  /*05a0*/  @P0 BRA `(.L_x_13) ;  /* 0x0000000000280947 */ /* 0x000fea0003800000 */
[----:B-12345:R-:W1:Y:S01]  /*05b0*/  S2R R2, SR_LANEID ;  /* 0x0000000000027919 */ /* 0x03ee620000000000 */
[----:B------:R-:W-:Y:S05]  /*05c0*/  WARPSYNC.ALL ;  /* 0x0000000000007948 */ /* 0x000fea0003800000 */
[----:B-1----:R-:W-:-:S05]  /*05d0*/  IMAD.SHL.U32 R8, R2, 0x4, RZ ;  /* 0x0000000402087824 */ /* 0x002fca00078e00ff */
[----:B------:R-:W1:Y:S01]  /*05e0*/  LDS R9, [R8+UR20] ;  /* 0x0000001408097984 */ /* 0x000e620008000800 */
[----:B------:R-:W-:-:S05]  /*05f0*/  IADD3 R2, P1, R8, UR28, RZ ;  /* 0x0000001c08027c10 */ /* 0x000fca000ff3e0ff */
[----:B------:R-:W-:-:S05]  /*0600*/  IMAD.X R3, RZ, RZ, UR29, P1 ;  /* 0x0000001dff037e24 */ /* 0x000fca00088e06ff */
[----:B-1----:R1:W2:Y:S01]  /*0610*/  ATOMG.E.EXCH.STRONG.GPU PT, RZ, [R2], R9 ;  /* 0x0000000902ff73a8 */ /* 0x0022a200041ee100 */
[----:B------:R-:W-:-:S04]  /*0620*/  DEPBAR {5,4,3,2,1,0} ;  /* 0x0000003f0000791a */ /* 0x000fc80000000000 */
[----:B------:R1:W-:Y:S01]  /*0630*/  UTMACCTL.IV [UR28] ;  /* 0x000000001c0079b9 */ /* 0x0003e20008000000 */
[----:B------:R-:W-:Y:S01]  /*0640*/  NOP ;  /* 0x0000000000007918 */ /* 0x000fe20000000000 */
.L_x_13:
[----:B------:R-:W-:Y:S05]  /*0650*/  @P0 BRA `(.L_x_14) ;  /* 0x00000000000c0947 */ /* 0x000fea0003800000 */
[----:B------:R0:W-:Y:S01]  /*0660*/  UTMACMDFLUSH ;  /* 0x00000000000079b7 */ /* 0x0001e20000000000 */
[----:B------:R-:W-:Y:S05]  /*0670*/  @P0 BRA `(.L_x_14) ;  /* 0x0000000000040947 */ /* 0x000fea0003800000 */
[----:B------:R-:W-:-:S04]  /*0680*/  DEPBAR.LE SB0, 0x0 ;  /* 0x000080000000791a */ /* 0x000fc80000000000 */
.L_x_14:
[----:B------:R-:W-:Y:S05]  /*0690*/  WARPSYNC.ALL ;  /* 0x0000000000007948 */ /* 0x000fea0003800000 */
[----:B--2---:R-:W-:Y:S06]  /*06a0*/  BAR.SYNC.DEFER_BLOCKING 0x0 ;  /* 0x0000000000007b1d */ /* 0x004fec0000010000 */
[----:B------:R-:W-:Y:S02]  /*06b0*/  BSSY B1, `(.L_x_15) ;  /* 0x000000b000017945 */ /* 0x000fe40003800000 */
[----:B------:R-:W-:Y:S06]  /*06c0*/  BAR.SYNC.DEFER_BLOCKING 0x0 ;  /* 0x0000000000007b1d */ /* 0x000fec0000010000 */
[----:B------:R2:W-:Y:S01]  /*06d0*/  @!P0 STS [R4], RZ ;  /* 0x000000ff04008388 */ /* 0x0005e20000000800 */
[----:B------:R-:W-:Y:S01]  /*06e0*/  NOP ;  /* 0x0000000000007918 */ /* 0x000fe20000000000 */
[----:B------:R-:W-:Y:S05]  /*06f0*/  @P2 BRA `(.L_x_16) ;  /* 0x0000000000182947 */ /* 0x000fea0003800000 */
[----:B-1-345:R-:W1:Y:S01]  /*0700*/  LDS R2, [UR20+0x8] ;  /* 0x00000814ff027984 */ /* 0x03ae620008000800 */
[----:B------:R-:W3:Y:S01]  /*0710*/  LDC.64 R8, c[0x0][0x218] ;  /* 0x00008600ff087b82 */ /* 0x000ee20000000a00 */
[----:B------:R-:W-:Y:S02]  /*0720*/  IMAD.MOV.U32 R3, RZ, RZ, 0x70 ;  /* 0x00000070ff037424 */ /* 0x000fe400078e00ff */
[----:B---3--:R3:W-:Y:S03]  /*0730*/  STS.64 [UR20], R8 ;  /* 0x00000008ff007988 */ /* 0x0087e60008000a14 */
[----:B-1----:R-:W-:-:S05]  /*0740*/  LOP3.LUT R2, R2, 0x10, R3, 0xd8, !PT ;  /* 0x0000001002027812 */ /* 0x002fca00078ed803 */
[----:B------:R3:W-:Y:S02]  /*0750*/  STS [UR20+0x8], R2 ;  /* 0x00000802ff007988 */ /* 0x0007e40008000814 */
.L_x_16:
[----:B-1----:R-:W-:Y:S05]  /*0760*/  BSYNC B1 ;  /* 0x0000000000017941 */ /* 0x002fea0003800000 */
.L_x_15:
[----:B------:R-:W-:Y:S04]  /*0770*/  BSSY B2, `(.L_x_17) ;  /* 0x000000f000027945 */ /* 0x000fe80003800000 */
[----:B------:R-:W-:Y:S04]  /*0780*/  BSSY B1, `(.L_x_18) ;  /* 0x000000c000017945 */ /* 0x000fe80003800000 */
[----:B------:R-:W-:Y:S05]  /*0790*/  @P2 BRA `(.L_x_19) ;  /* 0x0000000000282947 */ /* 0x000fea0003800000 */
[----:B---345:R-:W1:Y:S01]  /*07a0*/  LDS R2, [UR20+0x34] ;  /* 0x00003414ff027984 */ /* 0x038e620008000800 */
[----:B------:R-:W-:Y:S01]  /*07b0*/  IMAD.MOV.U32 R3, RZ, RZ, 0x3f000000 ;  /* 0x3f000000ff037424 */ /* 0x000fe200078e00ff */
[----:B------:R-:W-:Y:S05]  /*07c0*/  @P2 BREAK B1 ;  /* 0x0000000000012942 */ /* 0x000fea0003800000 */
[----:B-1----:R-:W-:-:S05]  /*07d0*/  LOP3.LUT R2, R2, 0xff000000, R3, 0xb8, !PT ;  /* 0xff00000002027812 */ /* 0x002fca00078eb803 */
[----:B------:R1:W-:Y:S01]  /*07e0*/  STS [UR20+0x34], R2 ;  /* 0x00003402ff007988 */ /* 0x0003e20008000814 */
[----:B------:R-:W-:Y:S05]  /*07f0*/  @P2 BRA `(.L_x_20) ;  /* 0x0000000000182947 */ /* 0x000fea0003800000 */
[----:B------:R-:W3:Y:S01]  /*0800*/  LDS R3, [UR20+0x38] ;  /* 0x00003814ff037984 */ /* 0x000ee20008000800 */
[----:B-1----:R-:W-:-:S05]  /*0810*/  IMAD.MOV.U32 R2, RZ, RZ, 0x3f ;  /* 0x0000003fff027424 */ /* 0x002fca00078e00ff */
[----:B---3--:R-:W-:-:S05]  /*0820*/  LOP3.LUT R2, R3, 0xff, R2, 0xb8, !PT ;  /* 0x000000ff03027812 */ /* 0x008fca00078eb802 */
[----:B------:R1:W-:Y:S02]  /*0830*/  STS [UR20+0x38], R2 ;  /* 0x00003802ff007988 */ /* 0x0003e40008000814 */
.L_x_19:
[----:B------:R-:W-:Y:S05]  /*0840*/  BSYNC B1 ;  /* 0x0000000000017941 */ /* 0x000fea0003800000 */
.L_x_18:
[----:B------:R1:W-:Y:S02]  /*0850*/  @!P2 STS [UR20+0x20], R5 ;  /* 0x00002005ff00a988 */ /* 0x0003e40008000814 */
.L_x_20:
[----:B------:R-:W-:Y:S05]  /*0860*/  BSYNC B2 ;  /* 0x0000000000027941 */ /* 0x000fea0003800000 */
.L_x_17:
[----:B------:R-:W-:Y:S05]  /*0870*/  WARPSYNC.ALL ;  /* 0x0000000000007948 */ /* 0x000fea0003800000 */
[----:B-1----:R-:W1:Y:S01]  /*0880*/  LDC R5, c[0x0][0x22c] ;  /* 0x00008b00ff057b82 */ /* 0x002e620000000800 */
[----:B------:R-:W-:Y:S01]  /*0890*/  BSSY B2, `(.L_x_21) ;  /* 0x000000b000027945 */ /* 0x000fe20003800000 */
[----:B-1----:R-:W-:-:S03]  /*08a0*/  VIADD R5, R5, 0xffffffff ;  /* 0xffffffff05057836 */ /* 0x002fc60000000000 */
[----:B------:R-:W-:Y:S05]  /*08b0*/  @P2 BRA `(.L_x_22) ;  /* 0x0000000000202947 */ /* 0x000fea0003800000 */
[----:B---345:R-:W1:Y:S01]  /*08c0*/  LDS R2, [UR20+0x1c] ;  /* 0x00001c14ff027984 */ /* 0x038e620008000800 */
[----:B------:R-:W3:Y:S03]  /*08d0*/  LDC.64 R10, c[0x0][0x240] ;  /* 0x00009000ff0a7b82 */ /* 0x000ee60000000a00 */
[----:B------:R4:W-:Y:S01]  /*08e0*/  STS [UR20+0x24], R5 ;  /* 0x00002405ff007988 */ /* 0x0009e20008000814 */
[--C-:B---3--:R-:W-:Y:S02]  /*08f0*/  SHF.R.U32.HI R9, RZ, 0x4, R11.reuse ;  /* 0x00000004ff097819 */ /* 0x108fe4000001160b */
[----:B------:R-:W-:-:S05]  /*0900*/  SHF.R.U64 R3, R10, 0x4, R11 ;  /* 0x000000040a037819 */ /* 0x000fca000000120b */
[----:B------:R4:W-:Y:S01]  /*0910*/  STS [UR20+0xc], R3 ;  /* 0x00000c03ff007988 */ /* 0x0009e20008000814 */
[----:B-1----:R-:W-:-:S05]  /*0920*/  LOP3.LUT R2, R2, 0xf, R9, 0xb8, !PT ;  /* 0x0000000f02027812 */ /* 0x002fca00078eb809 */
[----:B------:R4:W-:Y:S02]  /*0930*/  STS [UR20+0x1c], R2 ;  /* 0x00001c02ff007988 */ /* 0x0009e40008000814 */
.L_x_22:
[----:B------:R-:W-:Y:S05]  /*0940*/  BSYNC B2 ;  /* 0x0000000000027941 */ /* 0x000fea0003800000 */
.L_x_21:
[----:B------:R-:W-:Y:S04]  /*0950*/  BSSY B3, `(.L_x_23) ;  /* 0x000001d000037945 */ /* 0x000fe80003800000 */
[----:B------:R-:W-:Y:S04]  /*0960*/  BSSY B2, `(.L_x_24) ;  /* 0x0000018000027945 */ /* 0x000fe80003800000 */
[----:B------:R-:W-:Y:S05]  /*0970*/  @P2 BRA `(.L_x_25) ;  /* 0x00000000001c2947 */ /* 0x000fea0003800000 */
[----:B---345:R-:W1:Y:S02]  /*0980*/  LDS R2, [UR20+0x34] ;  /* 0x00003414ff027984 */ /* 0x038e640008000800 */
[----:B-1----:R-:W-:-:S05]  /*0990*/  LOP3.LUT R2, R2, 0x7, RZ, 0xb8, !PT ;  /* 0x0000000702027812 */ /* 0x002fca00078eb8ff */
[----:B------:R1:W-:Y:S01]  /*09a0*/  STS [UR20+0x34], R2 ;  /* 0x00003402ff007988 */ /* 0x0003e20008000814 */
[----:B------:R-:W-:Y:S05]  /*09b0*/  @P2 BRA `(.L_x_26) ;  /* 0x00000000001c2947 */ /* 0x000fea0003800000 */
[----:B-1----:R-:W1:Y:S02]  /*09c0*/  LDS R2, [UR20+0x34] ;  /* 0x00003414ff027984 */ /* 0x002e640008000800 */
[----:B-1----:R-:W-:-:S05]  /*09d0*/  LOP3.LUT R2, R2, 0x38, RZ, 0xb8, !PT ;  /* 0x0000003802027812 */ /* 0x002fca00078eb8ff */
[----:B------:R1:W-:Y:S02]  /*09e0*/  STS [UR20+0x34], R2 ;  /* 0x00003402ff007988 */ /* 0x0003e40008000814 */
.L_x_25:
[----:B------:R-:W-:Y:S05]  /*09f0*/  @P2 BRA `(.L_x_27) ;  /* 0x00000000001c2947 */ /* 0x000fea0003800000 */
[----:B-1-345:R-:W1:Y:S02]  /*0a00*/  LDS R2, [UR20+0x8] ;  /* 0x00000814ff027984 */ /* 0x03ae640008000800 */
[----:B-1----:R-:W-:-:S05]  /*0a10*/  LOP3.LUT R2, R2, 0x780, RZ, 0xb8, !PT ;  /* 0x0000078002027812 */ /* 0x002fca00078eb8ff */
[----:B------:R3:W-:Y:S02]  /*0a20*/  STS [UR20+0x8], R2 ;  /* 0x00000802ff007988 */ /* 0x0007e40008000814 */
.L_x_26:
[----:B------:R-:W-:Y:S05]  /*0a30*/  @P2 BRA `(.L_x_28) ;  /* 0x0000000000282947 */ /* 0x000fea0003800000 */
[----:B-1-3--:R-:W1:Y:S02]  /*0a40*/  LDS R2, [UR20+0x8] ;  /* 0x00000814ff027984 */ /* 0x00ae640008000800 */
[----:B-1----:R-:W-:-:S05]  /*0a50*/  LOP3.LUT R2, R2, 0x1800, RZ, 0xb8, !PT ;  /* 0x0000180002027812 */ /* 0x002fca00078eb8ff */
[----:B------:R1:W-:Y:S02]  /*0a60*/  STS [UR20+0x8], R2 ;  /* 0x00000802ff007988 */ /* 0x0003e40008000814 */
.L_x_27:
[----:B------:R-:W-:Y:S05]  /*0a70*/  @P2 BREAK B2 ;  /* 0x0000000000022942 */ /* 0x000fea0003800000 */
[----:B------:R-:W-:Y:S05]  /*0a80*/  @P2 BRA `(.L_x_29) ;  /* 0x0000000000242947 */ /* 0x000fea0003800000 */
[----:B-1-345:R-:W1:Y:S01]  /*0a90*/  LDS R2, [UR20+0x8] ;  /* 0x00000814ff027984 */ /* 0x03ae620008000800 */
[----:B------:R-:W-:-:S05]  /*0aa0*/  IMAD.MOV.U32 R3, RZ, RZ, 0x6000 ;  /* 0x00006000ff037424 */ /* 0x000fca00078e00ff */
[----:B-1----:R-:W-:-:S04]  /*0ab0*/  LOP3.LUT R2, R2, 0x4000, R3, 0xd8, !PT ;  /* 0x0000400002027812 */ /* 0x002fc800078ed803 */
[----:B------:R-:W-:-:S05]  /*0ac0*/  LOP3.LUT R2, R2, 0x400000, RZ, 0xb8, !PT ;  /* 0x0040000002027812 */ /* 0x000fca00078eb8ff */
[----:B------:R4:W-:Y:S02]  /*0ad0*/  STS [UR20+0x8], R2 ;  /* 0x00000802ff007988 */ /* 0x0009e40008000814 */
.L_x_28:
[----:B------:R-:W-:Y:S05]  /*0ae0*/  BSYNC B2 ;  /* 0x0000000000027941 */ /* 0x000fea0003800000 */
.L_x_24:
[----:B-1-34-:R-:W1:Y:S02]  /*0af0*/  @!P2 LDS R2, [UR20+0x8] ;  /* 0x00000814ff02a984 */ /* 0x01ae640008000800 */
[----:B-1----:R-:W-:-:S05]  /*0b00*/  @!P2 LOP3.LUT R2, R2, 0x8000, RZ, 0xb8, !PT ;  /* 0x000080000202a812 */ /* 0x002fca00078eb8ff */
[----:B------:R1:W-:Y:S02]  /*0b10*/  @!P2 STS [UR20+0x8], R2 ;  /* 0x00000802ff00a988 */ /* 0x0003e40008000814 */
.L_x_29:
[----:B------:R-:W-:Y:S05]  /*0b20*/  BSYNC B3 ;  /* 0x0000000000037941 */ /* 0x000fea0003800000 */
.L_x_23:
[----:B------:R-:W-:Y:S05]  /*0b30*/  WARPSYNC.ALL ;  /* 0x0000000000007948 */ /* 0x000fea0003800000 */
[----:B------:R-:W-:-:S04]  /*0b40*/  UIADD3 UR31, UR5, 0x80, URZ ;  /* 0x00000080051f7890 */ /* 0x000fc8000fffe03f */
[----:B------:R-:W-:-:S04]  /*0b50*/  UIADD3 UR30, UP0, UR31, UR32, URZ ;  /* 0x000000201f1e7290 */ /* 0x000fc8000ff1e03f */
[----:B------:R-:W-:Y:S01]  /*0b60*/  ULEA.HI.X.SX32 UR31, UR31, UR33, 0x1, UP0 ;  /* 0x000000211f1f7291 */ /* 0x000fe200080f0e3f */
[----:B------:R-:W-:Y:S11]  /*0b70*/  @P0 BRA `(.L_x_30) ;  /* 0x0000000000280947 */ /* 0x000ff60003800000 */
[----:B-1-345:R-:W1:Y:S01]  /*0b80*/  S2R R2, SR_LANEID ;  /* 0x0000000000027919 */ /* 0x03ae620000000000 */
[----:B------:R-:W-:Y:S05]  /*0b90*/  WARPSYNC.ALL ;  /* 0x0000000000007948 */ /* 0x000fea0003800000 */
[----:B-1----:R-:W-:-:S05]  /*0ba0*/  IMAD.SHL.U32 R8, R2, 0x4, RZ ;  /* 0x0000000402087824 */ /* 0x002fca00078e00ff */
[----:B------:R-:W1:Y:S01]  /*0bb0*/  LDS R9, [R8+UR20] ;  /* 0x0000001408097984 */ /* 0x000e620008000800 */
[----:B------:R-:W-:-:S05]  /*0bc0*/  IADD3 R2, P1, R8, UR30, RZ ;  /* 0x0000001e08027c10 */ /* 0x000fca000ff3e0ff */
[----:B------:R-:W-:-:S05]  /*0bd0*/  IMAD.X R3, RZ, RZ, UR31, P1 ;  /* 0x0000001fff037e24 */ /* 0x000fca00088e06ff */
[----:B-1----:R1:W3:Y:S01]  /*0be0*/  ATOMG.E.EXCH.STRONG.GPU PT, RZ, [R2], R9 ;  /* 0x0000000902ff73a8 */ /* 0x0022e200041ee100 */
[----:B------:R-:W-:-:S04]  /*0bf0*/  DEPBAR {5,4,3,2,1,0} ;  /* 0x0000003f0000791a */ /* 0x000fc80000000000 */
[----:B------:R1:W-:Y:S01]  /*0c00*/  UTMACCTL.IV [UR30] ;  /* 0x000000001e0079b9 */ /* 0x0003e20008000000 */
[----:B------:R-:W-:Y:S01]  /*0c10*/  NOP ;  /* 0x0000000000007918 */ /* 0x000fe20000000000 */
.L_x_30:
[----:B------:R-:W-:Y:S05]  /*0c20*/  @P0 BRA `(.L_x_31) ;  /* 0x00000000000c0947 */ /* 0x000fea0003800000 */
[----:B------:R0:W-:Y:S01]  /*0c30*/  UTMACMDFLUSH ;  /* 0x00000000000079b7 */ /* 0x0001e20000000000 */
[----:B------:R-:W-:Y:S05]  /*0c40*/  @P0 BRA `(.L_x_31) ;  /* 0x0000000000040947 */ /* 0x000fea0003800000 */
[----:B------:R-:W-:-:S04]  /*0c50*/  DEPBAR.LE SB0, 0x0 ;  /* 0x000080000000791a */ /* 0x000fc80000000000 */
.L_x_31:
[----:B------:R-:W-:Y:S05]  /*0c60*/  WARPSYNC.ALL ;  /* 0x0000000000007948 */ /* 0x000fea0003800000 */
[----:B---3--:R-:W-:Y:S06]  /*0c70*/  BAR.SYNC.DEFER_BLOCKING 0x0 ;  /* 0x0000000000007b1d */ /* 0x008fec0000010000 */
[----:B------:R-:W-:Y:S02]  /*0c80*/  BSSY B3, `(.L_x_32) ;  /* 0x000000b000037945 */ /* 0x000fe40003800000 */
[----:B------:R-:W-:Y:S06]  /*0c90*/  BAR.SYNC.DEFER_BLOCKING 0x0 ;  /* 0x0000000000007b1d */ /* 0x000fec0000010000 */
[----:B------:R3:W-:Y:S01]  /*0ca0*/  @!P0 STS [R4], RZ ;  /* 0x000000ff04008388 */ /* 0x0007e20000000800 */
[----:B------:R-:W-:Y:S01]  /*0cb0*/  NOP ;  /* 0x0000000000007918 */ /* 0x000fe20000000000 */
[----:B------:R-:W-:Y:S05]  /*0cc0*/  @P2 BRA `(.L_x_33) ;  /* 0x0000000000182947 */ /* 0x000fea0003800000 */
[----:B-1--45:R-:W1:Y:S01]  /*0cd0*/  LDS R2, [UR20+0x8] ;  /* 0x00000814ff027984 */ /* 0x032e620008000800 */
[----:B------:R-:W4:Y:S01]  /*0ce0*/  LDC.64 R8, c[0x0][0x220] ;  /* 0x00008800ff087b82 */ /* 0x000f220000000a00 */
[----:B------:R-:W-:Y:S02]  /*0cf0*/  IMAD.MOV.U32 R3, RZ, RZ, 0x70 ;  /* 0x00000070ff037424 */ /* 0x000fe400078e00ff */
[----:B----4-:R4:W-:Y:S03]  /*0d00*/  STS.64 [UR20], R8 ;  /* 0x00000008ff007988 */ /* 0x0109e60008000a14 */
[----:B-1----:R-:W-:-:S05]  /*0d10*/  LOP3.LUT R2, R2, 0x10, R3, 0xd8, !PT ;  /* 0x0000001002027812 */ /* 0x002fca00078ed803 */
[----:B------:R4:W-:Y:S02]  /*0d20*/  STS [UR20+0x8], R2 ;  /* 0x00000802ff007988 */ /* 0x0009e40008000814 */
.L_x_33:
[----:B-1----:R-:W-:Y:S05]  /*0d30*/  BSYNC B3 ;  /* 0x0000000000037941 */ /* 0x002fea0003800000 */
.L_x_32:
[----:B------:R-:W-:Y:S04]  /*0d40*/  BSSY B3, `(.L_x_34) ;  /* 0x0000033000037945 */ /* 0x000fe80003800000 */
[----:B------:R-:W-:Y:S04]  /*0d50*/  BSSY B4, `(.L_x_35) ;  /* 0x000002e000047945 */ /* 0x000fe80003800000 */
[----:B------:R-:W-:Y:S05]  /*0d60*/  @P2 BRA `(.L_x_36) ;  /* 0x0000000000242947 */ /* 0x000fea0003800000 */
[----:B----45:R-:W1:Y:S01]  /*0d70*/  LDS R2, [UR20+0x34] ;  /* 0x00003414ff027984 */ /* 0x030e620008000800 */
[----:B------:R-:W-:-:S05]  /*0d80*/  IMAD.MOV.U32 R3, RZ, RZ, 0x3f000000 ;  /* 0x3f000000ff037424 */ /* 0x000fca00078e00ff */
[----:B-1----:R-:W-:-:S05]  /*0d90*/  LOP3.LUT R2, R2, 0xff000000, R3, 0xb8, !PT ;  /* 0xff00000002027812 */ /* 0x002fca00078eb803 */
[----:B------:R1:W-:Y:S01]  /*0da0*/  STS [UR20+0x34], R2 ;  /* 0x00003402ff007988 */ /* 0x0003e20008000814 */
[----:B------:R-:W-:Y:S05]  /*0db0*/  @P2 BRA `(.L_x_37) ;  /* 0x0000000000182947 */ /* 0x000fea0003800000 */
[----:B-1----:R-:W1:Y:S01]  /*0dc0*/  LDS R2, [UR20+0x38] ;  /* 0x00003814ff027984 */ /* 0x002e620008000800 */
[----:B------:R-:W-:-:S05]  /*0dd0*/  IMAD.MOV.U32 R3, RZ, RZ, 0xff ;  /* 0x000000ffff037424 */ /* 0x000fca00078e00ff */
[----:B-1----:R-:W-:-:S05]  /*0de0*/  LOP3.LUT R2, R2, 0xff, R3, 0xb8, !PT ;  /* 0x000000ff02027812 */ /* 0x002fca00078eb803 */
[----:B------:R1:W-:Y:S02]  /*0df0*/  STS [UR20+0x38], R2 ;  /* 0x00003802ff007988 */ /* 0x0003e40008000814 */
.L_x_36:
[----:B------:R-:W-:Y:S05]  /*0e00*/  @P2 BRA `(.L_x_38) ;  /* 0x00000000000c2947 */ /* 0x000fea0003800000 */
[----:B------:R1:W-:Y:S02]  /*0e10*/  STS [UR20+0x20], R5 ;  /* 0x00002005ff007988 */ /* 0x0003e40008000814 */
.L_x_37:
[----:B------:R-:W-:Y:S05]  /*0e20*/  @P2 BRA `(.L_x_39) ;  /* 0x0000000000242947 */ /* 0x000fea0003800000 */
[----:B------:R1:W-:Y:S02]  /*0e30*/  STS [UR20+0x24], R6 ;  /* 0x00002406ff007988 */ /* 0x0003e40008000814 */
.L_x_38:
[----:B------:R-:W-:Y:S05]  /*0e40*/  @P2 BRA `(.L_x_40) ;  /* 0x00000000002c2947 */ /* 0x000fea0003800000 */
[----:B-1--45:R-:W1:Y:S01]  /*0e50*/  LDS R2, [UR20+0x1c] ;  /* 0x00001c14ff027984 */ /* 0x032e620008000800 */
[----:B------:R-:W4:Y:S02]  /*0e60*/  LDC.64 R8, c[0x0][0x248] ;  /* 0x00009200ff087b82 */ /* 0x000f240000000a00 */
[--C-:B----4-:R-:W-:Y:S02]  /*0e70*/  SHF.R.U32.HI R5, RZ, 0x4, R9.reuse ;  /* 0x00000004ff057819 */ /* 0x110fe40000011609 */
[----:B------:R-:W-:-:S05]  /*0e80*/  SHF.R.U64 R3, R8, 0x4, R9 ;  /* 0x0000000408037819 */ /* 0x000fca0000001209 */
[----:B------:R4:W-:Y:S01]  /*0e90*/  STS [UR20+0xc], R3 ;  /* 0x00000c03ff007988 */ /* 0x0009e20008000814 */
[----:B-1----:R-:W-:-:S05]  /*0ea0*/  LOP3.LUT R2, R2, 0xf, R5, 0xb8, !PT ;  /* 0x0000000f02027812 */ /* 0x002fca00078eb805 */
[----:B------:R4:W-:Y:S02]  /*0eb0*/  STS [UR20+0x1c], R2 ;  /* 0x00001c02ff007988 */ /* 0x0009e40008000814 */
.L_x_39:
[----:B------:R-:W-:Y:S05]  /*0ec0*/  @P2 BRA `(.L_x_41) ;  /* 0x00000000001c2947 */ /* 0x000fea0003800000 */
[----:B-1--45:R-:W1:Y:S02]  /*0ed0*/  LDS R2, [UR20+0x34] ;  /* 0x00003414ff027984 */ /* 0x032e640008000800 */
[----:B-1----:R-:W-:-:S05]  /*0ee0*/  LOP3.LUT R2, R2, 0x7, RZ, 0xb8, !PT ;  /* 0x0000000702027812 */ /* 0x002fca00078eb8ff */
[----:B------:R1:W-:Y:S02]  /*0ef0*/  STS [UR20+0x34], R2 ;  /* 0x00003402ff007988 */ /* 0x0003e40008000814 */
.L_x_40:
[----:B------:R-:W-:Y:S05]  /*0f00*/  @P2 BRA `(.L_x_42) ;  /* 0x00000000001c2947 */ /* 0x000fea0003800000 */
[----:B-1--45:R-:W1:Y:S02]  /*0f10*/  LDS R2, [UR20+0x34] ;  /* 0x00003414ff027984 */ /* 0x032e640008000800 */
[----:B-1----:R-:W-:-:S05]  /*0f20*/  LOP3.LUT R2, R2, 0x38, RZ, 0xb8, !PT ;  /* 0x0000003802027812 */ /* 0x002fca00078eb8ff */
[----:B------:R1:W-:Y:S02]  /*0f30*/  STS [UR20+0x34], R2 ;  /* 0x00003402ff007988 */ /* 0x0003e40008000814 */
.L_x_41:
[----:B------:R-:W-:Y:S05]  /*0f40*/  @P2 BRA `(.L_x_43) ;  /* 0x00000000001c2947 */ /* 0x000fea0003800000 */
[----:B-1--45:R-:W1:Y:S02]  /*0f50*/  LDS R2, [UR20+0x8] ;  /* 0x00000814ff027984 */ /* 0x032e640008000800 */
[----:B-1----:R-:W-:-:S05]  /*0f60*/  LOP3.LUT R2, R2, 0x780, RZ, 0xb8, !PT ;  /* 0x0000078002027812 */ /* 0x002fca00078eb8ff */
[----:B------:R1:W-:Y:S02]  /*0f70*/  STS [UR20+0x8], R2 ;  /* 0x00000802ff007988 */ /* 0x0003e40008000814 */
.L_x_42:
[----:B------:R-:W-:Y:S05]  /*0f80*/  @P2 BRA `(.L_x_44) ;  /* 0x0000000000282947 */ /* 0x000fea0003800000 */
[----:B-1--45:R-:W1:Y:S02]  /*0f90*/  LDS R2, [UR20+0x8] ;  /* 0x00000814ff027984 */ /* 0x032e640008000800 */
[----:B-1----:R-:W-:-:S05]  /*0fa0*/  LOP3.LUT R2, R2, 0x1800, RZ, 0xb8, !PT ;  /* 0x0000180002027812 */ /* 0x002fca00078eb8ff */
[----:B------:R1:W-:Y:S02]  /*0fb0*/  STS [UR20+0x8], R2 ;  /* 0x00000802ff007988 */ /* 0x0003e40008000814 */
.L_x_43:
[----:B------:R-:W-:Y:S05]  /*0fc0*/  @P2 BREAK B4 ;  /* 0x0000000000042942 */ /* 0x000fea0003800000 */
[----:B------:R-:W-:Y:S05]  /*0fd0*/  @P2 BRA `(.L_x_45) ;  /* 0x0000000000242947 */ /* 0x000fea0003800000 */
[----:B-1--45:R-:W1:Y:S01]  /*0fe0*/  LDS R2, [UR20+0x8] ;  /* 0x00000814ff027984 */ /* 0x032e620008000800 */
[----:B------:R-:W-:-:S05]  /*0ff0*/  IMAD.MOV.U32 R3, RZ, RZ, 0x6000 ;  /* 0x00006000ff037424 */ /* 0x000fca00078e00ff */
[----:B-1----:R-:W-:-:S04]  /*1000*/  LOP3.LUT R2, R2, 0x4000, R3, 0xd8, !PT ;  /* 0x0000400002027812 */ /* 0x002fc800078ed803 */
[----:B------:R-:W-:-:S05]  /*1010*/  LOP3.LUT R2, R2, 0x400000, RZ, 0xb8, !PT ;  /* 0x0040000002027812 */ /* 0x000fca00078eb8ff */
[----:B------:R1:W-:Y:S02]  /*1020*/  STS [UR20+0x8], R2 ;  /* 0x00000802ff007988 */ /* 0x0003e40008000814 */
.L_x_44:
[----:B------:R-:W-:Y:S05]  /*1030*/  BSYNC B4 ;  /* 0x0000000000047941 */ /* 0x000fea0003800000 */
.L_x_35:
[----:B-1--45:R-:W1:Y:S02]  /*1040*/  @!P2 LDS R2, [UR20+0x8] ;  /* 0x00000814ff02a984 */ /* 0x032e640008000800 */
[----:B-1----:R-:W-:-:S05]  /*1050*/  @!P2 LOP3.LUT R2, R2, 0x8000, RZ, 0xb8, !PT ;  /* 0x000080000202a812 */ /* 0x002fca00078eb8ff */
[----:B------:R1:W-:Y:S02]  /*1060*/  @!P2 STS [UR20+0x8], R2 ;  /* 0x00000802ff00a988 */ /* 0x0003e40008000814 */
.L_x_45:
[----:B------:R-:W-:Y:S05]  /*1070*/  BSYNC B3 ;  /* 0x0000000000037941 */ /* 0x000fea0003800000 */
.L_x_34:
[----:B------:R-:W-:Y:S05]  /*1080*/  WARPSYNC.ALL ;  /* 0x0000000000007948 */ /* 0x000fea0003800000 */
[----:B------:R-:W-:Y:S01]  /*1090*/  UIADD3 UR5, UR5, 0x100, URZ ;  /* 0x0000010005057890 */ /* 0x000fe2000fffe03f */
[----:B------:R-:W-:Y:S02]  /*10a0*/  ISETP.GE.AND P1, PT, R12, 0x1, PT ;  /* 0x000000010c00780c */ /* 0x000fe40003f26270 */
[----:B------:R-:W-:Y:S02]  /*10b0*/  CS2R R120, SRZ ;  /* 0x0000000000787805 */ /* 0x000fe4000001ff00 */
[----:B------:R-:W-:Y:S01]  /*10c0*/  CS2R R122, SRZ ;  /* 0x00000000007a7805 */ /* 0x000fe2000001ff00 */
[----:B------:R-:W-:Y:S01]  /*10d0*/  UIADD3 UR32, UP0, UR5, UR32, URZ ;  /* 0x0000002005207290 */ /* 0x000fe2000ff1e03f */
[----:B------:R-:W-:-:S02]  /*10e0*/  CS2R R124, SRZ ;  /* 0x00000000007c7805 */ /* 0x000fc4000001ff00 */
[----:B------:R-:W-:Y:S02]  /*10f0*/  CS2R R126, SRZ ;  /* 0x00000000007e7805 */ /* 0x000fe4000001ff00 */
[----:B------:R-:W-:Y:S01]  /*1100*/  CS2R R128, SRZ ;  /* 0x0000000000807805 */ /* 0x000fe2000001ff00 */
[----:B------:R-:W-:Y:S01]  /*1110*/  ULEA.HI.X.SX32 UR33, UR5, UR33, 0x1, UP0 ;  /* 0x0000002105217291 */ /* 0x000fe200080f0e3f */
[----:B------:R-:W-:Y:S02]  /*1120*/  CS2R R130, SRZ ;  /* 0x0000000000827805 */ /* 0x000fe4000001ff00 */
[----:B------:R-:W-:Y:S02]  /*1130*/  CS2R R132, SRZ ;  /* 0x0000000000847805 */ /* 0x000fe4000001ff00 */
[----:B------:R-:W-:Y:S02]  /*1140*/  CS2R R134, SRZ ;  /* 0x0000000000867805 */ /* 0x000fe4000001ff00 */
[----:B------:R-:W-:-:S02]  /*1150*/  CS2R R136, SRZ ;  /* 0x0000000000887805 */ /* 0x000fc4000001ff00 */
[----:B------:R-:W-:Y:S02]  /*1160*/  CS2R R138, SRZ ;  /* 0x00000000008a7805 */ /* 0x000fe4000001ff00 */
[----:B------:R-:W-:Y:S02]  /*1170*/  CS2R R140, SRZ ;  /* 0x00000000008c7805 */ /* 0x000fe4000001ff00 */
        /* <DEDUP_REMOVED lines=40> */
[----:B------:R-:W-:Y:S01]  /*1400*/  CS2R R30, SRZ ;  /* 0x00000000001e7805 */ /* 0x000fe2000001ff00 */
[----:B------:R-:W-:Y:S01]  /*1410*/  IMAD.MOV.U32 R32, RZ, RZ, RZ ;  /* 0x000000ffff207224 */ /* 0x000fe200078e00ff */
[----:B------:R-:W-:Y:S06]  /*1420*/  @P0 BRA `(.L_x_46) ;  /* 0x0000000000280947 */ /* 0x000fec0003800000 */
[----:B-1--45:R-:W2:Y:S01]  /*1430*/  S2R R2, SR_LANEID ;  /* 0x0000000000027919 */ /* 0x032ea20000000000 */
[----:B------:R-:W-:Y:S05]  /*1440*/  WARPSYNC.ALL ;  /* 0x0000000000007948 */ /* 0x000fea0003800000 */
[----:B--23--:R-:W-:-:S05]  /*1450*/  IMAD.SHL.U32 R4, R2, 0x4, RZ ;  /* 0x0000000402047824 */ /* 0x00cfca00078e00ff */
[----:B------:R-:W1:Y:S01]  /*1460*/  LDS R5, [R4+UR20] ;  /* 0x0000001404057984 */ /* 0x000e620008000800 */
[----:B------:R-:W-:-:S05]  /*1470*/  IADD3 R2, P3, R4, UR32, RZ ;  /* 0x0000002004027c10 */ /* 0x000fca000ff7e0ff */
[----:B------:R-:W-:-:S05]  /*1480*/  IMAD.X R3, RZ, RZ, UR33, P3 ;  /* 0x00000021ff037e24 */ /* 0x000fca00098e06ff */
[----:B-1----:R1:W2:Y:S01]  /*1490*/  ATOMG.E.EXCH.STRONG.GPU PT, RZ, [R2], R5 ;  /* 0x0000000502ff73a8 */ /* 0x0022a200041ee100 */
[----:B------:R-:W-:-:S04]  /*14a0*/  DEPBAR {5,4,3,2,1,0} ;  /* 0x0000003f0000791a */ /* 0x000fc80000000000 */
[----:B------:R1:W-:Y:S01]  /*14b0*/  UTMACCTL.IV [UR32] ;  /* 0x00000000200079b9 */ /* 0x0003e20008000000 */
[----:B------:R-:W-:Y:S01]  /*14c0*/  NOP ;  /* 0x0000000000007918 */ /* 0x000fe20000000000 */
.L_x_46:
[----:B------:R-:W-:Y:S05]  /*14d0*/  @P0 BRA `(.L_x_47) ;  /* 0x00000000000c0947 */ /* 0x000fea0003800000 */
[----:B------:R0:W-:Y:S01]  /*14e0*/  UTMACMDFLUSH ;  /* 0x00000000000079b7 */ /* 0x0001e20000000000 */
[----:B------:R-:W-:Y:S05]  /*14f0*/  @P0 BRA `(.L_x_47) ;  /* 0x0000000000040947 */ /* 0x000fea0003800000 */
[----:B------:R-:W-:-:S04]  /*1500*/  DEPBAR.LE SB0, 0x0 ;  /* 0x000080000000791a */ /* 0x000fc80000000000 */
.L_x_47:
[----:B------:R-:W-:Y:S05]  /*1510*/  WARPSYNC.ALL ;  /* 0x0000000000007948 */ /* 0x000fea0003800000 */
[----:B--2---:R-:W-:Y:S01]  /*1520*/  BAR.SYNC.DEFER_BLOCKING 0x0 ;  /* 0x0000000000007b1d */ /* 0x004fe20000010000 */
[----:B------:R-:W-:Y:S01]  /*1530*/  USHF.L.U32 UR15, UR34, 0x8, URZ ;  /* 0x00000008220f7899 */ /* 0x000fe2000800063f */
[----:B------:R-:W-:Y:S01]  /*1540*/  IMAD.MOV.U32 R33, RZ, RZ, RZ ;  /* 0x000000ffff217224 */ /* 0x000fe200078e00ff */
[----:B------:R-:W-:Y:S01]  /*1550*/  USHF.L.U32 UR19, UR23, 0x6, URZ ;  /* 0x0000000617137899 */ /* 0x000fe2000800063f */
[----:B------:R-:W-:Y:S02]  /*1560*/  CS2R R34, SRZ ;  /* 0x0000000000227805 */ /* 0x000fe4000001ff00 */
[----:B------:R-:W-:Y:S01]  /*1570*/  CS2R R36, SRZ ;  /* 0x0000000000247805 */ /* 0x000fe2000001ff00 */
[----:B------:R-:W-:Y:S01]  /*1580*/  VOTEU.ALL UP0, P2 ;  /* 0x00000000003f7886 */ /* 0x000fe20001000000 */
[----:B------:R-:W-:Y:S01]  /*1590*/  UMOV UR6, 0x1 ;  /* 0x0000000100067882 */ /* 0x000fe20000000000 */
[----:B------:R-:W-:Y:S01]  /*15a0*/  VOTEU.ALL UP1, P2 ;  /* 0x00000000003f7886 */ /* 0x000fe20001020000 */
[----:B------:R-:W-:Y:S01]  /*15b0*/  VOTEU.ALL UP2, P2 ;  /* 0x00000000003f7886 */ /* 0x000fe20001040000 */
[----:B------:R-:W-:Y:S01]  /*15c0*/  CS2R R38, SRZ ;  /* 0x0000000000267805 */ /* 0x000fe2000001ff00 */
[----:B------:R-:W-:-:S04]  /*15d0*/  @!UP0 UIADD3 UR8, -UR6, 0x100000, URZ ;  /* 0x0010000006088890 */ /* 0x000fc8000fffe13f */
[----:B------:R-:W-:Y:S02]  /*15e0*/  @!UP0 USHF.L.U32 UR9, UR8, 0xb, URZ ;  /* 0x0000000b08098899 */ /* 0x000fe4000800063f */
[----:B------:R-:W-:Y:S01]  /*15f0*/  @!UP0 USHF.L.U32 UR8, UR8, 0x1, URZ ;  /* 0x0000000108088899 */ /* 0x000fe2000800063f */
        /* <DEDUP_REMOVED lines=9> */
[----:B------:R-:W-:Y:S01]  /*1690*/  VOTEU.ALL UP0, P2 ;  /* 0x00000000003f7886 */ /* 0x000fe20001000000 */
[----:B------:R-:W-:Y:S02]  /*16a0*/  CS2R R46, SRZ ;  /* 0x00000000002e7805 */ /* 0x000fe4000001ff00 */
[----:B------:R-:W-:Y:S02]  /*16b0*/  CS2R R48, SRZ ;  /* 0x0000000000307805 */ /* 0x000fe4000001ff00 */
[----:B------:R-:W-:Y:S02]  /*16c0*/  CS2R R50, SRZ ;  /* 0x0000000000327805 */ /* 0x000fe4000001ff00 */
[----:B------:R-:W-:-:S02]  /*16d0*/  CS2R R52, SRZ ;  /* 0x0000000000347805 */ /* 0x000fc4000001ff00 */
[----:B------:R-:W-:Y:S01]  /*16e0*/  CS2R R54, SRZ ;  /* 0x0000000000367805 */ /* 0x000fe2000001ff00 */
[----:B------:R-:W2:Y:S02]  /*16f0*/  FENCE.VIEW.ASYNC.S ;  /* 0x00000000000073c6 */ /* 0x000ea40000000000 */
[----:B--2---:R2:W4:Y:S02]  /*1700*/  @!UP0 SYNCS.EXCH.64 URZ, [UR20+0xf000], UR8 ;  /* 0x00f00008143f85b2 */ /* 0x0045240008000100 */
[----:B----4-:R-:W-:Y:S06]  /*1710*/  BAR.SYNC.DEFER_BLOCKING 0x0 ;  /* 0x0000000000007b1d */ /* 0x010fec0000010000 */
[----:B------:R2:W4:Y:S02]  /*1720*/  @!UP1 SYNCS.EXCH.64 URZ, [UR20+0xf008], UR10 ;  /* 0x00f0080a143f95b2 */ /* 0x0005240008000100 */
[----:B----4-:R-:W-:Y:S06]  /*1730*/  BAR.SYNC.DEFER_BLOCKING 0x0 ;  /* 0x0000000000007b1d */ /* 0x010fec0000010000 */
[----:B------:R2:W4:Y:S01]  /*1740*/  @!UP2 SYNCS.EXCH.64 URZ, [UR20+0xf010], UR6 ;  /* 0x00f01006143fa5b2 */ /* 0x0005220008000100 */
[----:B------:R-:W-:Y:S05]  /*1750*/  @!P1 BRA `(.L_x_48) ;  /* 0x0000000800389947 */ /* 0x000fea0003800000 */
        /* <DEDUP_REMOVED lines=63> */
[----:B------:R-:W-:Y:S01]  /*1b50*/  CS2R R54, SRZ ;  /* 0x0000000000367805 */ /* 0x000fe2000001ff00 */
[----:B------:R-:W-:Y:S01]  /*1b60*/  UMOV UR5, URZ ;  /* 0x0000003f00057c82 */ /* 0x000fe20008000000 */
[----:B------:R-:W-:-:S05]  /*1b70*/  UMOV UR14, URZ ;  /* 0x0000003f000e7c82 */ /* 0x000fca0008000000 */
.L_x_50:
[----:B----4-:R-:W-:Y:S01]  /*1b80*/  BAR.SYNC.DEFER_BLOCKING 0x0 ;  /* 0x0000000000007b1d */ /* 0x010fe20000010000 */
[----:B------:R-:W-:Y:S01]  /*1b90*/  ULEA UR21, UR5, UR20, 0x3 ;  /* 0x0000001405157291 */ /* 0x000fe2000f8e183f */
[----:B-1----:R-:W-:Y:S01]  /*1ba0*/  @!P2 IMAD.MOV.U32 R3, RZ, RZ, 0x5000 ;  /* 0x00005000ff03a424 */ /* 0x002fe200078e00ff */
[----:B------:R-:W-:Y:S01]  /*1bb0*/  ELECT P0, URZ, PT ;  /* 0x00000000003f782f */ /* 0x000fe20003800000 */
[----:B-----5:R-:W-:Y:S01]  /*1bc0*/  IMAD.U32 R2, RZ, RZ, UR4 ;  /* 0x00000004ff027e24 */ /* 0x020fe2000f8e00ff */
[----:B------:R-:W-:Y:S02]  /*1bd0*/  ULEA UR12, UR5, UR20, 0xe ;  /* 0x00000014050c7291 */ /* 0x000fe4000f8e703f */
[C---:B------:R-:W-:Y:S02]  /*1be0*/  ISETP.LT.U32.AND P0, PT, R7.reuse, 0x20, P0 ;  /* 0x000000200700780c */ /* 0x040fe40000701070 */
[----:B------:R-:W-:Y:S02]  /*1bf0*/  ELECT P1, URZ, PT ;  /* 0x00000000003f782f */ /* 0x000fe40003820000 */
[----:B------:R-:W-:Y:S01]  /*1c00*/  SHF.L.U32 R2, R2, 0x1f, RZ ;  /* 0x0000001f02027819 */ /* 0x000fe200000006ff */
[----:B------:R-:W-:Y:S01]  /*1c10*/  ULEA UR16, UR5, UR20, 0xc ;  /* 0x0000001405107291 */ /* 0x000fe2000f8e603f */
[----:B------:R-:W-:Y:S01]  /*1c20*/  ISETP.LT.U32.AND P1, PT, R7, 0x20, P1 ;  /* 0x000000200700780c */ /* 0x000fe20000f21070 */
[----:B------:R-:W-:-:S02]  /*1c30*/  UMOV UR18, UR14 ;  /* 0x0000000e00127c82 */ /* 0x000fc40008000000 */
[----:B------:R-:W-:Y:S02]  /*1c40*/  UIADD3 UR16, UR16, 0xc000, URZ ;  /* 0x0000c00010107890 */ /* 0x000fe4000fffe03f */
[----:B--2---:R-:W-:Y:S02]  /*1c50*/  USHF.R.U32.HI UR8, URZ, 0x4, UR12 ;  /* 0x000000043f087899 */ /* 0x004fe4000801160c */
[----:B------:R-:W-:Y:S01]  /*1c60*/  USHF.R.U32.HI UR10, URZ, 0x4, UR16 ;  /* 0x000000043f0a7899 */ /* 0x000fe20008011610 */
[----:B------:R-:W-:Y:S01]  /*1c70*/  VOTEU.ANY UP0, P0 ;  /* 0x00000000003f7886 */ /* 0x000fe20000000100 */
[----:B------:R-:W-:Y:S01]  /*1c80*/  VOTEU.ANY UP2, P0 ;  /* 0x00000000003f7886 */ /* 0x000fe20000040100 */
[----:B------:R-:W-:Y:S01]  /*1c90*/  USGXT.U32 UR8, UR8, 0xe ;  /* 0x0000000e0808789a */ /* 0x000fe20008000000 */
[----:B------:R1:W-:Y:S01]  /*1ca0*/  @!P2 SYNCS.ARRIVE.TRANS64 RZ, [UR21+0xf000], R3 ;  /* 0x00f00003ffffa9a7 */ /* 0x0003e20008000015 */
[----:B------:R2:W-:Y:S06]  /*1cb0*/  MEMBAR.ALL.CTA ;  /* 0x0000000000007992 */ /* 0x0005ec0000008000 */
[----:B--2---:R-:W2:Y:S01]  /*1cc0*/  FENCE.VIEW.ASYNC.S ;  /* 0x00000000000073c6 */ /* 0x004ea20000000000 */
[----:B------:R-:W-:Y:S01]  /*1cd0*/  @UP0 UIADD3 UR13, UR21, 0xf000, URZ ;  /* 0x0000f000150d0890 */ /* 0x000fe2000fffe03f */
[----:B------:R-:W-:Y:S01]  /*1ce0*/  @UP0 UMOV UR6, UR28 ;  /* 0x0000001c00060c82 */ /* 0x000fe20008000000 */
[----:B------:R-:W-:Y:S01]  /*1cf0*/  @UP0 UMOV UR7, UR29 ;  /* 0x0000001d00070c82 */ /* 0x000fe20008000000 */
[----:B--2---:R-:W-:Y:S01]  /*1d00*/  VOTEU.ANY UP1, P1 ;  /* 0x00000000003f7886 */ /* 0x004fe20000820100 */
[----:B------:R-:W-:Y:S01]  /*1d10*/  VOTEU.ANY UP3, P1 ;  /* 0x00000000003f7886 */ /* 0x000fe20000860100 */
[----:B------:R-:W-:Y:S01]  /*1d20*/  USGXT.U32 UR10, UR10, 0xe ;  /* 0x0000000e0a0a789a */ /* 0x000fe20008000000 */
[----:B------:R-:W-:-:S02]  /*1d30*/  UMOV UR9, 0x80000020 ;  /* 0x8000002000097882 */ /* 0x000fc40000000000 */
[----:B------:R-:W-:Y:S01]  /*1d40*/  @UP1 UIADD3 UR17, UR21, 0xf000, URZ ;  /* 0x0000f00015111890 */ /* 0x000fe2000fffe03f */
[----:B------:R-:W-:Y:S01]  /*1d50*/  @UP1 UMOV UR24, UR30 ;  /* 0x0000001e00181c82 */ /* 0x000fe20008000000 */
[----:B------:R-:W-:Y:S01]  /*1d60*/  @UP1 UMOV UR25, UR31 ;  /* 0x0000001f00191c82 */ /* 0x000fe20008000000 */
[----:B------:R-:W-:Y:S01]  /*1d70*/  UMOV UR11, 0x80000020 ;  /* 0x80000020000b7882 */ /* 0x000fe20000000000 */
[----:B------:R-:W-:Y:S06]  /*1d80*/  BAR.SYNC.DEFER_BLOCKING 0x0 ;  /* 0x0000000000007b1d */ /* 0x000fec0000010000 */
[----:B------:R1:W-:Y:S02]  /*1d90*/  @UP2 UTMALDG.2D [UR12], [UR6] ;  /* 0x0000000c060025b4 */ /* 0x0003e40008008000 */
[----:B------:R-:W-:Y:S06]  /*1da0*/  BAR.SYNC.DEFER_BLOCKING 0x0 ;  /* 0x0000000000007b1d */ /* 0x000fec0000010000 */
[----:B------:R1:W-:Y:S02]  /*1db0*/  @UP3 UTMALDG.2D [UR16], [UR24] ;  /* 0x00000010180035b4 */ /* 0x0003e40008008000 */
[----:B------:R-:W-:Y:S06]  /*1dc0*/  BAR.SYNC.DEFER_BLOCKING 0x0 ;  /* 0x0000000000007b1d */ /* 0x000fec0000010000 */
[----:B------:R-:W2:Y:S02]  /*1dd0*/  SYNCS.PHASECHK.TRANS64.TRYWAIT P0, [UR21+0xf000], R2 ;  /* 0x00f00002ff0075a7 */ /* 0x000ea40008000155 */
[----:B-12---:R-:W-:Y:S05]  /*1de0*/  @!P0 BRA `(.L_x_49) ;  /* 0x0000000c00148947 */ /* 0x006fea0003800000 */
.L_x_51:
[----:B------:R-:W-:Y:S02]  /*1df0*/  WARPGROUP.DEPBAR.LE gsb0, 0x0 ;  /* 0x00008000000079c5 */ /* 0x000fe40000010000 */
[----:B------:R-:W-:Y:S01]  /*1e00*/  WARPGROUP.ARRIVE ;  /* 0x00000000000079c5 */ /* 0x000fe20000000000 */
[----:B------:R-:W-:Y:S01]  /*1e10*/  UIADD3 UR24, UP0, UR8, 0x2, URZ ;  /* 0x0000000208187890 */ /* 0x000fe2000ff1e03f */
[----:B------:R-:W1:Y:S01]  /*1e20*/  LDC R2, c[0x0][0x230] ;  /* 0x00008c00ff027b82 */ /* 0x000e620000000800 */
[----:B------:R-:W-:Y:S01]  /*1e30*/  UMOV UR6, URZ ;  /* 0x0000003f00067c82 */ /* 0x000fe20008000000 */
[----:B------:R-:W-:Y:S01]  /*1e40*/  UMOV UR26, 0xfffffffe ;  /* 0xfffffffe001a7882 */ /* 0x000fe20000000000 */
[----:B------:R-:W-:Y:S01]  /*1e50*/  UIADD3.X UR25, UR6, -0x7fffffe0, URZ, UP0, !UPT ;  /* 0x8000002006197890 */ /* 0x000fe200087fe43f */
[----:B------:R-:W-:Y:S01]  /*1e60*/  QGMMA.64x64x32.F32.E4M3.E4M3 R120, gdesc[UR8], R120 ;  /* 0x00e00000087879f3 */ /* 0x000fe20008700878 */
[----:B------:R-:W-:Y:S01]  /*1e70*/  UMOV UR27, 0x7fffffdf ;  /* 0x7fffffdf001b7882 */ /* 0x000fe20000000000 */
[----:B------:R-:W-:Y:S01]  /*1e80*/  UMOV UR6, UR10 ;  /* 0x0000000a00067c82 */ /* 0x000fe20008000000 */
[----:B------:R-:W-:Y:S01]  /*1e90*/  UMOV UR7, URZ ;  /* 0x0000003f00077c82 */ /* 0x000fe20008000000 */
[----:B------:R-:W-:-:S02]  /*1ea0*/  UIADD3.64 UR8, UR24, 0xfe, URZ ;  /* 0x000000fe18087897 */ /* 0x000fc4000fffe03f */
[----:B------:R-:W-:Y:S02]  /*1eb0*/  UIADD3.64 UR26, UR6, -UR26, URZ ;  /* 0x8000001a061a7297 */ /* 0x000fe4000fffe03f */
[----:B------:R-:W-:Y:S02]  /*1ec0*/  UIADD3.64 UR36, UR24, 0x100, URZ ;  /* 0x0000010018247897 */ /* 0x000fe4000fffe03f */
[----:B------:R-:W-:Y:S02]  /*1ed0*/  UIADD3 UR14, UR14, 0x40, URZ ;  /* 0x000000400e0e7890 */ /* 0x000fe4000fffe03f */
[----:B------:R-:W-:Y:S01]  /*1ee0*/  UIADD3 UR5, UR5, 0x1, URZ ;  /* 0x0000000105057890 */ /* 0x000fe2000fffe03f */
[----:B------:R-:W-:Y:S01]  /*1ef0*/  UMOV UR38, UR26 ;  /* 0x0000001a00267c82 */ /* 0x000fe20008000000 */
[----:B------:R-:W-:Y:S02]  /*1f00*/  UMOV UR39, UR27 ;  /* 0x0000001b00277c82 */ /* 0x000fe40008000000 */
[----:B------:R-:W-:Y:S01]  /*1f10*/  UISETP.NE.U32.AND UP0, UPT, UR5, 0x3, UPT ;  /* 0x000000030500788c */ /* 0x000fe2000bf05070 */
[----:B-1----:R-:W-:-:S03]  /*1f20*/  ISETP.LE.AND P0, PT, R2, UR14, PT ;  /* 0x0000000e02007c0c */ /* 0x002fc6000bf03270 */
[----:B------:R-:W-:Y:S02]  /*1f30*/  USEL UR6, URZ, 0x1, UP0 ;  /* 0x000000013f067887 */ /* 0x000fe40008000000 */
[----:B------:R-:W-:Y:S02]  /*1f40*/  USEL UR5, UR5, URZ, UP0 ;  /* 0x0000003f05057287 */ /* 0x000fe40008000000 */
[----:B------:R-:W-:Y:S01]  /*1f50*/  ULOP3.LUT UR4, UR4, UR6, URZ, 0x3c, !UPT ;  /* 0x0000000604047292 */ /* 0x000fe2000f8e3c3f */
[----:B------:R-:W-:Y:S04]  /*1f60*/  QGMMA.64x64x32.F32.E4M3.E4M3 R120, gdesc[UR24], R120 ;  /* 0x00e00000187879f3 */ /* 0x000fe80008700878 */
[----:B------:R-:W-:Y:S01]  /*1f70*/  QGMMA.64x64x32.F32.E4M3.E4M3 R88, gdesc[UR8], R88 ;  /* 0x00e00000085879f3 */ /* 0x000fe20008700858 */
[----:B------:R-:W-:-:S03]  /*1f80*/  UIADD3.64 UR8, UR24, 0x1fe, URZ ;  /* 0x000001fe18087897 */ /* 0x000fc6000fffe03f */
[----:B------:R-:W-:Y:S01]  /*1f90*/  QGMMA.64x64x32.F32.E4M3.E4M3 R88, gdesc[UR36], R88 ;  /* 0x00e00000245879f3 */ /* 0x000fe20008700858 */
[----:B------:R-:W-:Y:S01]  /*1fa0*/  UIADD3.64 UR36, UR24, 0x200, URZ ;  /* 0x0000020018247897 */ /* 0x000fe2000fffe03f */
[----:B------:R-:W-:-:S04]  /*1fb0*/  UMOV UR38, UR26 ;  /* 0x0000001a00267c82 */ /* 0x000fc80008000000 */
[----:B------:R-:W-:Y:S01]  /*1fc0*/  QGMMA.64x64x32.F32.E4M3.E4M3 R56, gdesc[UR8], R56 ;  /* 0x00e00000083879f3 */ /* 0x000fe20008700838 */
[----:B------:R-:W-:Y:S01]  /*1fd0*/  UIADD3.64 UR8, UR24, 0x2fe, URZ ;  /* 0x000002fe18087897 */ /* 0x000fe2000fffe03f */
[----:B------:R-:W-:Y:S01]  /*1fe0*/  UMOV UR39, UR27 ;  /* 0x0000001b00277c82 */ /* 0x000fe20008000000 */
[----:B------:R-:W-:Y:S01]  /*1ff0*/  UIADD3.64 UR24, UR24, 0x300, URZ ;  /* 0x0000030018187897 */ /* 0x000fe2000fffe03f */
[----:B------:R-:W-:Y:S06]  /*2000*/  QGMMA.64x64x32.F32.E4M3.E4M3 R56, gdesc[UR36], R56 ;  /* 0x00e00000243879f3 */ /* 0x000fec0008700838 */
[----:B------:R-:W-:Y:S04]  /*2010*/  QGMMA.64x64x32.F32.E4M3.E4M3 R24, gdesc[UR8], R24 ;  /* 0x00e00000081879f3 */ /* 0x000fe80008700818 */
[----:B------:R-:W-:Y:S01]  /*2020*/  QGMMA.64x64x32.F32.E4M3.E4M3 R24, gdesc[UR24], R24, gsb0 ;  /* 0x00e00000181879f3 */ /* 0x000fe20008000818 */
[----:B------:R-:W-:Y:S05]  /*2030*/  @!P0 BRA `(.L_x_50) ;  /* 0xfffffff800d08947 */ /* 0x000fea000383ffff */
.L_x_48:
[----:B------:R-:W-:Y:S02]  /*2040*/  WARPGROUP.DEPBAR.LE gsb0, 0x0 ;  /* 0x00008000000079c5 */ /* 0x000fe40000010000 */
[----:B----4-:R-:W-:Y:S01]  /*2050*/  BAR.SYNC.DEFER_BLOCKING 0x0 ;  /* 0x0000000000007b1d */ /* 0x010fe20000010000 */
[C---:B-1---5:R-:W-:Y:S01]  /*2060*/  IMAD.SHL.U32 R2, R0.reuse, 0x20, RZ ;  /* 0x0000002000027824 */ /* 0x062fe200078e00ff */
[----:B------:R-:W-:Y:S01]  /*2070*/  F2FP.SATFINITE.E4M3.F32.PACK_AB_MERGE_C R120, R121, R120, RZ ;  /* 0x000000787978723e */ /* 0x000fe200048070ff */
[C---:B------:R-:W-:Y:S01]  /*2080*/  IMAD.SHL.U32 R3, R0.reuse, 0x10, RZ ;  /* 0x0000001000037824 */ /* 0x040fe200078e00ff */
[----:B------:R-:W-:Y:S01]  /*2090*/  F2FP.SATFINITE.E4M3.F32.PACK_AB_MERGE_C R122, R123, R122, RZ ;  /* 0x0000007a7b7a723e */ /* 0x000fe200048070ff */
[----:B------:R-:W-:Y:S01]  /*20a0*/  IMAD.SHL.U32 R0, R0, 0x2, RZ ;  /* 0x0000000200007824 */ /* 0x000fe200078e00ff */
[----:B------:R-:W-:Y:S02]  /*20b0*/  LOP3.LUT R2, R2, 0xc00, RZ, 0xc0, !PT ;  /* 0x00000c0002027812 */ /* 0x000fe400078ec0ff */
[----:B------:R-:W-:-:S02]  /*20c0*/  ELECT P0, URZ, PT ;  /* 0x00000000003f782f */ /* 0x000fc40003800000 */
[----:B------:R-:W-:Y:S01]  /*20d0*/  F2FP.SATFINITE.E4M3.F32.PACK_AB_MERGE_C R124, R125, R124, RZ ;  /* 0x0000007c7d7c723e */ /* 0x000fe200048070ff */
[----:B------:R-:W-:Y:S01]  /*20e0*/  UMOV UR21, UR19 ;  /* 0x0000001300157c82 */ /* 0x000fe20008000000 */
[----:B------:R-:W-:Y:S01]  /*20f0*/  LOP3.LUT R3, R2, 0x1c0, R3, 0xf8, !PT ;  /* 0x000001c002037812 */ /* 0x000fe200078ef803 */
[----:B------:R-:W-:Y:S01]  /*2100*/  UMOV UR22, UR15 ;  /* 0x0000000f00167c82 */ /* 0x000fe20008000000 */
[----:B------:R-:W-:Y:S02]  /*2110*/  F2FP.SATFINITE.E4M3.F32.PACK_AB_MERGE_C R126, R127, R126, RZ ;  /* 0x0000007e7f7e723e */ /* 0x000fe400048070ff */
[----:B------:R-:W-:Y:S02]  /*2120*/  F2FP.SATFINITE.E4M3.F32.PACK_AB_MERGE_C R88, R89, R88, RZ ;  /* 0x000000585958723e */ /* 0x000fe400048070ff */
[----:B------:R-:W-:Y:S02]  /*2130*/  F2FP.SATFINITE.E4M3.F32.PACK_AB_MERGE_C R90, R91, R90, RZ ;  /* 0x0000005a5b5a723e */ /* 0x000fe400048070ff */
[----:B------:R-:W-:-:S02]  /*2140*/  F2FP.SATFINITE.E4M3.F32.PACK_AB_MERGE_C R92, R93, R92, RZ ;  /* 0x0000005c5d5c723e */ /* 0x000fc400048070ff */
[----:B------:R-:W-:Y:S02]  /*2150*/  F2FP.SATFINITE.E4M3.F32.PACK_AB_MERGE_C R94, R95, R94, RZ ;  /* 0x0000005e5f5e723e */ /* 0x000fe400048070ff */
[----:B------:R-:W-:Y:S01]  /*2160*/  F2FP.SATFINITE.E4M3.F32.PACK_AB_MERGE_C R56, R57, R56, RZ ;  /* 0x000000383938723e */ /* 0x000fe200048070ff */
[----:B------:R-:W1:Y:S02]  /*2170*/  @!P2 SYNCS.CCTL.IV [UR20+0xf000] ;  /* 0x00f00000ff00a9b1 */ /* 0x000e640008000014 */
[----:B-1----:R-:W-:Y:S01]  /*2180*/  BAR.SYNC.DEFER_BLOCKING 0x0 ;  /* 0x0000000000007b1d */ /* 0x002fe20000010000 */
[----:B------:R-:W-:Y:S02]  /*2190*/  F2FP.SATFINITE.E4M3.F32.PACK_AB_MERGE_C R58, R59, R58, RZ ;  /* 0x0000003a3b3a723e */ /* 0x000fe400048070ff */
[----:B------:R-:W-:Y:S02]  /*21a0*/  F2FP.SATFINITE.E4M3.F32.PACK_AB_MERGE_C R60, R61, R60, RZ ;  /* 0x0000003c3d3c723e */ /* 0x000fe400048070ff */
[----:B------:R-:W-:-:S02]  /*21b0*/  F2FP.SATFINITE.E4M3.F32.PACK_AB_MERGE_C R62, R63, R62, RZ ;  /* 0x0000003e3f3e723e */ /* 0x000fc400048070ff */
[----:B------:R-:W-:Y:S02]  /*21c0*/  F2FP.SATFINITE.E4M3.F32.PACK_AB_MERGE_C R24, R25, R24, RZ ;  /* 0x000000181918723e */ /* 0x000fe400048070ff */
[----:B------:R-:W-:Y:S02]  /*21d0*/  F2FP.SATFINITE.E4M3.F32.PACK_AB_MERGE_C R26, R27, R26, RZ ;  /* 0x0000001a1b1a723e */ /* 0x000fe400048070ff */
[----:B------:R-:W-:Y:S02]  /*21e0*/  F2FP.SATFINITE.E4M3.F32.PACK_AB_MERGE_C R28, R29, R28, RZ ;  /* 0x0000001c1d1c723e */ /* 0x000fe400048070ff */
[----:B------:R-:W-:Y:S02]  /*21f0*/  F2FP.SATFINITE.E4M3.F32.PACK_AB_MERGE_C R30, R31, R30, RZ ;  /* 0x0000001e1f1e723e */ /* 0x000fe400048070ff */
[----:B------:R-:W-:Y:S02]  /*2200*/  LOP3.LUT R3, R3, 0x36, R0, 0xf8, !PT ;  /* 0x0000003603037812 */ /* 0x000fe400078ef800 */
[----:B------:R-:W-:-:S02]  /*2210*/  F2FP.SATFINITE.E4M3.F32.PACK_AB_MERGE_C R128, R129, R128, RZ ;  /* 0x000000808180723e */ /* 0x000fc400048070ff */
[----:B------:R-:W-:Y:S02]  /*2220*/  F2FP.SATFINITE.E4M3.F32.PACK_AB_MERGE_C R130, R131, R130, RZ ;  /* 0x000000828382723e */ /* 0x000fe400048070ff */
[----:B------:R-:W-:Y:S02]  /*2230*/  F2FP.SATFINITE.E4M3.F32.PACK_AB_MERGE_C R132, R133, R132, RZ ;  /* 0x000000848584723e */ /* 0x000fe400048070ff */
[----:B------:R-:W-:Y:S01]  /*2240*/  F2FP.SATFINITE.E4M3.F32.PACK_AB_MERGE_C R134, R135, R134, RZ ;  /* 0x000000868786723e */ /* 0x000fe200048070ff */
[----:B------:R-:W1:Y:S02]  /*2250*/  @!P2 SYNCS.CCTL.IV [UR20+0xf008] ;  /* 0x00f00800ff00a9b1 */ /* 0x000e640008000014 */
[----:B-1----:R-:W-:Y:S01]  /*2260*/  BAR.SYNC.DEFER_BLOCKING 0x0 ;  /* 0x0000000000007b1d */ /* 0x002fe20000010000 */
[----:B------:R-:W-:Y:S02]  /*2270*/  F2FP.SATFINITE.E4M3.F32.PACK_AB_MERGE_C R96, R97, R96, RZ ;  /* 0x000000606160723e */ /* 0x000fe400048070ff */
[----:B------:R-:W-:-:S02]  /*2280*/  F2FP.SATFINITE.E4M3.F32.PACK_AB_MERGE_C R98, R99, R98, RZ ;  /* 0x000000626362723e */ /* 0x000fc400048070ff */
[----:B------:R-:W-:Y:S02]  /*2290*/  F2FP.SATFINITE.E4M3.F32.PACK_AB_MERGE_C R100, R101, R100, RZ ;  /* 0x000000646564723e */ /* 0x000fe400048070ff */
[----:B------:R-:W-:Y:S02]  /*22a0*/  F2FP.SATFINITE.E4M3.F32.PACK_AB_MERGE_C R102, R103, R102, RZ ;  /* 0x000000666766723e */ /* 0x000fe400048070ff */
[----:B------:R-:W-:Y:S02]  /*22b0*/  F2FP.SATFINITE.E4M3.F32.PACK_AB_MERGE_C R64, R65, R64, RZ ;  /* 0x000000404140723e */ /* 0x000fe400048070ff */
[----:B------:R-:W-:Y:S02]  /*22c0*/  F2FP.SATFINITE.E4M3.F32.PACK_AB_MERGE_C R66, R67, R66, RZ ;  /* 0x000000424342723e */ /* 0x000fe400048070ff */
[----:B------:R-:W-:Y:S02]  /*22d0*/  F2FP.SATFINITE.E4M3.F32.PACK_AB_MERGE_C R68, R69, R68, RZ ;  /* 0x000000444544723e */ /* 0x000fe400048070ff */
[----:B------:R-:W-:-:S02]  /*22e0*/  F2FP.SATFINITE.E4M3.F32.PACK_AB_MERGE_C R70, R71, R70, RZ ;  /* 0x000000464746723e */ /* 0x000fc400048070ff */
[----:B------:R-:W-:Y:S02]  /*22f0*/  F2FP.SATFINITE.E4M3.F32.PACK_AB_MERGE_C R32, R33, R32, RZ ;  /* 0x000000202120723e */ /* 0x000fe400048070ff */
[----:B------:R-:W-:Y:S02]  /*2300*/  F2FP.SATFINITE.E4M3.F32.PACK_AB_MERGE_C R34, R35, R34, RZ ;  /* 0x000000222322723e */ /* 0x000fe400048070ff */
[----:B------:R-:W-:Y:S02]  /*2310*/  F2FP.SATFINITE.E4M3.F32.PACK_AB_MERGE_C R36, R37, R36, RZ ;  /* 0x000000242524723e */ /* 0x000fe400048070ff */
[----:B------:R-:W-:Y:S01]  /*2320*/  F2FP.SATFINITE.E4M3.F32.PACK_AB_MERGE_C R38, R39, R38, RZ ;  /* 0x000000262726723e */ /* 0x000fe200048070ff */
[----:B------:R-:W1:Y:S01]  /*2330*/  @!P2 SYNCS.CCTL.IV [UR20+0xf010] ;  /* 0x00f01000ff00a9b1 */ /* 0x000e620008000014 */
[----:B------:R-:W-:Y:S01]  /*2340*/  ISETP.LT.U32.AND P0, PT, R7, 0x20, P0 ;  /* 0x000000200700780c */ /* 0x000fe20000701070 */
[----:B-1----:R-:W-:Y:S01]  /*2350*/  STS.U16 [R3+UR20], R120 ;  /* 0x0000007803007988 */ /* 0x002fe20008000414 */
[----:B------:R-:W-:-:S02]  /*2360*/  LOP3.LUT R5, R3, 0x10, RZ, 0x3c, !PT ;  /* 0x0000001003057812 */ /* 0x000fc400078e3cff */
[----:B------:R-:W-:Y:S01]  /*2370*/  F2FP.SATFINITE.E4M3.F32.PACK_AB_MERGE_C R136, R137, R136, RZ ;  /* 0x000000888988723e */ /* 0x000fe200048070ff */
[----:B------:R-:W-:Y:S01]  /*2380*/  STS.U16 [R3+UR20+0x200], R122 ;  /* 0x0002007a03007988 */ /* 0x000fe20008000414 */
[----:B------:R-:W-:Y:S02]  /*2390*/  F2FP.SATFINITE.E4M3.F32.PACK_AB_MERGE_C R138, R139, R138, RZ ;  /* 0x0000008a8b8a723e */ /* 0x000fe400048070ff */
[----:B------:R-:W-:Y:S01]  /*23a0*/  F2FP.SATFINITE.E4M3.F32.PACK_AB_MERGE_C R140, R141, R140, RZ ;  /* 0x0000008c8d8c723e */ /* 0x000fe200048070ff */
[----:B------:R-:W-:Y:S01]  /*23b0*/  STS.U16 [R3+UR20+0x8], R124 ;  /* 0x0000087c03007988 */ /* 0x000fe20008000414 */
[----:B------:R-:W-:Y:S02]  /*23c0*/  F2FP.SATFINITE.E4M3.F32.PACK_AB_MERGE_C R142, R143, R142, RZ ;  /* 0x0000008e8f8e723e */ /* 0x000fe400048070ff */
[----:B------:R-:W-:Y:S01]  /*23d0*/  F2FP.SATFINITE.E4M3.F32.PACK_AB_MERGE_C R104, R105, R104, RZ ;  /* 0x000000686968723e */ /* 0x000fe200048070ff */
[----:B------:R-:W-:Y:S01]  /*23e0*/  STS.U16 [R3+UR20+0x208], R126 ;  /* 0x0002087e03007988 */ /* 0x000fe20008000414 */
[----:B------:R-:W-:Y:S01]  /*23f0*/  F2FP.SATFINITE.E4M3.F32.PACK_AB_MERGE_C R106, R107, R106, RZ ;  /* 0x0000006a6b6a723e */ /* 0x000fe200048070ff */
[----:B------:R-:W-:Y:S01]  /*2400*/  VOTEU.ANY UP0, P0 ;  /* 0x00000000003f7886 */ /* 0x000fe20000000100 */
[----:B------:R-:W-:Y:S01]  /*2410*/  F2FP.SATFINITE.E4M3.F32.PACK_AB_MERGE_C R108, R109, R108, RZ ;  /* 0x0000006c6d6c723e */ /* 0x000fe200048070ff */
[----:B------:R-:W-:Y:S01]  /*2420*/  STS.U16 [R3+UR20+0x1000], R88 ;  /* 0x0010005803007988 */ /* 0x000fe20008000414 */
[----:B------:R-:W-:Y:S01]  /*2430*/  F2FP.SATFINITE.E4M3.F32.PACK_AB_MERGE_C R110, R111, R110, RZ ;  /* 0x0000006e6f6e723e */ /* 0x000fe200048070ff */
[----:B------:R-:W-:Y:S01]  /*2440*/  VOTEU.ANY UP1, P0 ;  /* 0x00000000003f7886 */ /* 0x000fe20000020100 */
[----:B------:R-:W-:Y:S01]  /*2450*/  F2FP.SATFINITE.E4M3.F32.PACK_AB_MERGE_C R72, R73, R72, RZ ;  /* 0x000000484948723e */ /* 0x000fe200048070ff */
[----:B------:R-:W-:Y:S01]  /*2460*/  STS.U16 [R3+UR20+0x1200], R90 ;  /* 0x0012005a03007988 */ /* 0x000fe20008000414 */
[----:B------:R-:W-:Y:S01]  /*2470*/  F2FP.SATFINITE.E4M3.F32.PACK_AB_MERGE_C R74, R75, R74, RZ ;  /* 0x0000004a4b4a723e */ /* 0x000fe200048070ff */
[----:B--2---:R-:W-:Y:S01]  /*2480*/  @UP0 UMOV UR6, UR32 ;  /* 0x0000002000060c82 */ /* 0x004fe20008000000 */
[----:B------:R-:W-:Y:S01]  /*2490*/  F2FP.SATFINITE.E4M3.F32.PACK_AB_MERGE_C R76, R77, R76, RZ ;  /* 0x0000004c4d4c723e */ /* 0x000fe200048070ff */
[----:B------:R-:W-:Y:S01]  /*24a0*/  STS.U16 [R3+UR20+0x1008], R92 ;  /* 0x0010085c03007988 */ /* 0x000fe20008000414 */
[----:B------:R-:W-:Y:S01]  /*24b0*/  F2FP.SATFINITE.E4M3.F32.PACK_AB_MERGE_C R78, R79, R78, RZ ;  /* 0x0000004e4f4e723e */ /* 0x000fe200048070ff */
[----:B------:R-:W-:Y:S01]  /*24c0*/  @UP0 UMOV UR7, UR33 ;  /* 0x0000002100070c82 */ /* 0x000fe20008000000 */
[----:B------:R-:W-:Y:S01]  /*24d0*/  F2FP.SATFINITE.E4M3.F32.PACK_AB_MERGE_C R40, R41, R40, RZ ;  /* 0x000000282928723e */ /* 0x000fe200048070ff */
[----:B------:R-:W-:Y:S01]  /*24e0*/  STS.U16 [R3+UR20+0x1208], R94 ;  /* 0x0012085e03007988 */ /* 0x000fe20008000414 */
[----:B------:R-:W-:-:S02]  /*24f0*/  F2FP.SATFINITE.E4M3.F32.PACK_AB_MERGE_C R42, R43, R42, RZ ;  /* 0x0000002a2b2a723e */ /* 0x000fc400048070ff */
[----:B------:R-:W-:Y:S01]  /*2500*/  F2FP.SATFINITE.E4M3.F32.PACK_AB_MERGE_C R44, R45, R44, RZ ;  /* 0x0000002c2d2c723e */ /* 0x000fe200048070ff */
[----:B------:R-:W-:Y:S01]  /*2510*/  STS.U16 [R3+UR20+0x2000], R56 ;  /* 0x0020003803007988 */ /* 0x000fe20008000414 */
[----:B------:R-:W-:Y:S02]  /*2520*/  F2FP.SATFINITE.E4M3.F32.PACK_AB_MERGE_C R46, R47, R46, RZ ;  /* 0x0000002e2f2e723e */ /* 0x000fe400048070ff */
[----:B------:R-:W-:Y:S01]  /*2530*/  LOP3.LUT R7, R3, 0x20, RZ, 0x3c, !PT ;  /* 0x0000002003077812 */ /* 0x000fe200078e3cff */
[----:B------:R-:W-:Y:S01]  /*2540*/  STS.U16 [R3+UR20+0x2200], R58 ;  /* 0x0022003a03007988 */ /* 0x000fe20008000414 */
[----:B------:R-:W-:Y:S02]  /*2550*/  F2FP.SATFINITE.E4M3.F32.PACK_AB_MERGE_C R144, R145, R144, RZ ;  /* 0x000000909190723e */ /* 0x000fe400048070ff */
[----:B------:R-:W-:Y:S01]  /*2560*/  F2FP.SATFINITE.E4M3.F32.PACK_AB_MERGE_C R146, R147, R146, RZ ;  /* 0x000000929392723e */ /* 0x000fe200048070ff */
[----:B------:R-:W-:Y:S01]  /*2570*/  STS.U16 [R3+UR20+0x2008], R60 ;  /* 0x0020083c03007988 */ /* 0x000fe20008000414 */
[----:B------:R-:W-:-:S02]  /*2580*/  F2FP.SATFINITE.E4M3.F32.PACK_AB_MERGE_C R148, R149, R148, RZ ;  /* 0x000000949594723e */ /* 0x000fc400048070ff */
        /* <DEDUP_REMOVED lines=13> */
[----:B------:R1:W-:Y:S01]  /*2660*/  STS.U16 [R3+UR20+0x3208], R30 ;  /* 0x0032081e03007988 */ /* 0x0003e20008000414 */
[----:B------:R-:W-:Y:S02]  /*2670*/  F2FP.SATFINITE.E4M3.F32.PACK_AB_MERGE_C R48, R49, R48, RZ ;  /* 0x000000303130723e */ /* 0x000fe400048070ff */
[----:B------:R-:W-:Y:S01]  /*2680*/  F2FP.SATFINITE.E4M3.F32.PACK_AB_MERGE_C R50, R51, R50, RZ ;  /* 0x000000323332723e */ /* 0x000fe200048070ff */
[----:B------:R-:W-:Y:S01]  /*2690*/  STS.U16 [R5+UR20], R128 ;  /* 0x0000008005007988 */ /* 0x000fe20008000414 */
[----:B------:R-:W-:-:S02]  /*26a0*/  F2FP.SATFINITE.E4M3.F32.PACK_AB_MERGE_C R52, R53, R52, RZ ;  /* 0x000000343534723e */ /* 0x000fc400048070ff */
[----:B------:R-:W-:Y:S01]  /*26b0*/  F2FP.SATFINITE.E4M3.F32.PACK_AB_MERGE_C R54, R55, R54, RZ ;  /* 0x000000363736723e */ /* 0x000fe200048070ff */
[----:B------:R-:W-:Y:S01]  /*26c0*/  STS.U16 [R5+UR20+0x200], R130 ;  /* 0x0002008205007988 */ /* 0x000fe20008000414 */
[----:B-1----:R-:W-:-:S03]  /*26d0*/  LOP3.LUT R3, R3, 0x30, RZ, 0x3c, !PT ;  /* 0x0000003003037812 */ /* 0x002fc600078e3cff */
[----:B------:R-:W-:Y:S04]  /*26e0*/  STS.U16 [R5+UR20+0x8], R132 ;  /* 0x0000088405007988 */ /* 0x000fe80008000414 */
        /* <DEDUP_REMOVED lines=13> */
[----:B------:R-:W-:Y:S04]  /*27c0*/  STS.U16 [R7+UR20], R136 ;  /* 0x0000008807007988 */ /* 0x000fe80008000414 */
        /* <DEDUP_REMOVED lines=30> */
[----:B------:R-:W-:Y:S01]  /*29b0*/  STS.U16 [R3+UR20+0x3208], R54 ;  /* 0x0032083603007988 */ /* 0x000fe20008000414 */
[----:B------:R1:W-:Y:S06]  /*29c0*/  MEMBAR.ALL.CTA ;  /* 0x0000000000007992 */ /* 0x0003ec0000008000 */
[----:B-1----:R-:W1:Y:S02]  /*29d0*/  FENCE.VIEW.ASYNC.S ;  /* 0x00000000000073c6 */ /* 0x002e640000000000 */
[----:B-1----:R-:W-:Y:S06]  /*29e0*/  BAR.SYNC.DEFER_BLOCKING 0x0 ;  /* 0x0000000000007b1d */ /* 0x002fec0000010000 */
[----:B------:R1:W-:Y:S01]  /*29f0*/  @UP1 UTMASTG.2D [UR20], [UR6] ;  /* 0x00000014060013b5 */ /* 0x0003e20008008000 */
[----:B------:R0:W-:Y:S01]  /*2a00*/  UTMACMDFLUSH ;  /* 0x00000000000079b7 */ /* 0x0001e20000000000 */
[----:B------:R-:W-:-:S04]  /*2a10*/  DEPBAR.LE SB0, 0x0 ;  /* 0x000080000000791a */ /* 0x000fc80000000000 */
[----:B------:R-:W-:Y:S06]  /*2a20*/  BAR.SYNC.DEFER_BLOCKING 0x0 ;  /* 0x0000000000007b1d */ /* 0x000fec0000010000 */
[----:B-1----:R-:W-:Y:S05]  /*2a30*/  EXIT ;  /* 0x000000000000794d */ /* 0x002fea0003800000 */
.L_x_49:
[----:B------:R-:W1:Y:S02]  /*2a40*/  SYNCS.PHASECHK.TRANS64.TRYWAIT P0, [UR21+0xf000], R2 ;  /* 0x00f00002ff0075a7 */ /* 0x000e640008000155 */
[----:B-1----:R-:W-:Y:S05]  /*2a50*/  @!P0 BRA `(.L_x_49) ;  /* 0xfffffffc00f88947 */ /* 0x002fea000383ffff */
[----:B------:R-:W-:Y:S05]  /*2a60*/  BRA `(.L_x_51) ;  /* 0xfffffff000e07947 */ /* 0x000fea000383ffff */
.L_x_52:
[----:B------:R-:W-:-:S00]  /*2a70*/  BRA `(.L_x_52) ;  /* 0xfffffffc00fc7947 */ /* 0x000fc0000383ffff */
[----:B------:R-:W-:-:S00]  /*2a80*/  NOP ;  /* 0x0000000000007918 */ /* 0x000fc00000000000 */
[----:B------:R-:W-:-:S00]  /*2a90*/  NOP ;  /* 0x0000000000007918 */ /* 0x000fc00000000000 */
[----:B------:R-:W-:-:S00]  /*2aa0*/  NOP ;  /* 0x0000000000007918 */ /* 0x000fc00000000000 */
[----:B------:R-:W-:-:S00]  /*2ab0*/  NOP ;  /* 0x0000000000007918 */ /* 0x000fc00000000000 */
[----:B------:R-:W-:-:S00]  /*2ac0*/  NOP ;  /* 0x0000000000007918 */ /* 0x000fc00000000000 */
[----:B------:R-:W-:-:S00]  /*2ad0*/  NOP ;  /* 0x0000000000007918 */ /* 0x000fc00000000000 */
[----:B------:R-:W-:-:S00]  /*2ae0*/  NOP ;  /* 0x0000000000007918 */ /* 0x000fc00000000000 */
[----:B------:R-:W-:-:S00]  /*2af0*/  NOP ;  /* 0x0000000000007918 */ /* 0x000fc00000000000 */
.L_x_53:


//--------------------- .nv.shared.gluon_wgmma    --------------------------
	.section	.nv.shared.gluon_wgmma,"aw",@nobits
	.sectionflags	@""
	.align	16
	.zero		1024


//--------------------- .nv.shared.reserved.0     --------------------------
	.section	.nv.shared.reserved.0,"aw",@nobits
	.weak		__nv_reservedSMEM_offset_0_alias
	.size		__nv_reservedSMEM_offset_0_alias, 0, 0
	.other		__nv_reservedSMEM_offset_0_alias,@"STO_CUDA_RESERVED_SHARED STV_DEFAULT"
__nv_reservedSMEM_offset_0_alias:
	.zero		0


//--------------------- .nv.constant0.gluon_wgmma --------------------------
	.section	.nv.constant0.gluon_wgmma,"a",@progbits
	.sectionflags	@""
	.align	4
.nv.constant0.gluon_wgmma:
	.zero		608


//--------------------- SYMBOLS --------------------------

	.type		.nv.reservedSmem.offset0,@object
	.size		.nv.reservedSmem.offset0,0x4
